//
// Generated by NVIDIA NVVM Compiler
//
// Compiler Build ID: CL-36424714
// Cuda compilation tools, release 13.0, V13.0.88
// Based on NVVM 20.0.0
//

.version 9.0
.target sm_100
.address_size 64

	// .globl	_Z14preapare_spinsPcS_Pj

.visible .entry _Z14preapare_spinsPcS_Pj(
	.param .u64 .ptr .align 1 _Z14preapare_spinsPcS_Pj_param_0,
	.param .u64 .ptr .align 1 _Z14preapare_spinsPcS_Pj_param_1,
	.param .u64 .ptr .align 1 _Z14preapare_spinsPcS_Pj_param_2
)
{
	.reg .b16 	%rs<129>;
	.reg .b32 	%r<199>;
	.reg .b64 	%rd<12>;

	ld.param.u64 	%rd1, [_Z14preapare_spinsPcS_Pj_param_0];
	ld.param.u64 	%rd2, [_Z14preapare_spinsPcS_Pj_param_1];
	ld.param.u64 	%rd3, [_Z14preapare_spinsPcS_Pj_param_2];
	cvta.to.global.u64 	%rd4, %rd3;
	mov.u32 	%r1, %ctaid.x;
	mov.u32 	%r2, %ntid.x;
	mov.u32 	%r3, %tid.x;
	mad.lo.s32 	%r4, %r1, %r2, %r3;
	mul.wide.s32 	%rd5, %r4, 4;
	add.s64 	%rd6, %rd4, %rd5;
	shl.b32 	%r5, %r4, 5;
	ld.global.u32 	%r6, [%rd6];
	cvta.to.global.u64 	%rd7, %rd1;
	cvta.to.global.u64 	%rd8, %rd2;
	shl.b32 	%r7, %r6, 13;
	xor.b32  	%r8, %r7, %r6;
	shr.u32 	%r9, %r8, 17;
	xor.b32  	%r10, %r9, %r8;
	shl.b32 	%r11, %r10, 5;
	xor.b32  	%r12, %r11, %r10;
	cvt.u16.u32 	%rs1, %r10;
	shl.b16 	%rs2, %rs1, 1;
	and.b16  	%rs3, %rs2, 2;
	add.s16 	%rs4, %rs3, -1;
	cvt.s64.s32 	%rd9, %r5;
	add.s64 	%rd10, %rd7, %rd9;
	st.global.u8 	[%rd10], %rs4;
	add.s64 	%rd11, %rd8, %rd9;
	st.global.u8 	[%rd11], %rs4;
	shl.b32 	%r13, %r12, 13;
	xor.b32  	%r14, %r13, %r12;
	shr.u32 	%r15, %r14, 17;
	xor.b32  	%r16, %r15, %r14;
	shl.b32 	%r17, %r16, 5;
	xor.b32  	%r18, %r17, %r16;
	cvt.u16.u32 	%rs5, %r16;
	shl.b16 	%rs6, %rs5, 1;
	and.b16  	%rs7, %rs6, 2;
	add.s16 	%rs8, %rs7, -1;
	st.global.u8 	[%rd10+1], %rs8;
	st.global.u8 	[%rd11+1], %rs8;
	shl.b32 	%r19, %r18, 13;
	xor.b32  	%r20, %r19, %r18;
	shr.u32 	%r21, %r20, 17;
	xor.b32  	%r22, %r21, %r20;
	shl.b32 	%r23, %r22, 5;
	xor.b32  	%r24, %r23, %r22;
	cvt.u16.u32 	%rs9, %r22;
	shl.b16 	%rs10, %rs9, 1;
	and.b16  	%rs11, %rs10, 2;
	add.s16 	%rs12, %rs11, -1;
	st.global.u8 	[%rd10+2], %rs12;
	st.global.u8 	[%rd11+2], %rs12;
	shl.b32 	%r25, %r24, 13;
	xor.b32  	%r26, %r25, %r24;
	shr.u32 	%r27, %r26, 17;
	xor.b32  	%r28, %r27, %r26;
	shl.b32 	%r29, %r28, 5;
	xor.b32  	%r30, %r29, %r28;
	cvt.u16.u32 	%rs13, %r28;
	shl.b16 	%rs14, %rs13, 1;
	and.b16  	%rs15, %rs14, 2;
	add.s16 	%rs16, %rs15, -1;
	st.global.u8 	[%rd10+3], %rs16;
	st.global.u8 	[%rd11+3], %rs16;
	shl.b32 	%r31, %r30, 13;
	xor.b32  	%r32, %r31, %r30;
	shr.u32 	%r33, %r32, 17;
	xor.b32  	%r34, %r33, %r32;
	shl.b32 	%r35, %r34, 5;
	xor.b32  	%r36, %r35, %r34;
	cvt.u16.u32 	%rs17, %r34;
	shl.b16 	%rs18, %rs17, 1;
	and.b16  	%rs19, %rs18, 2;
	add.s16 	%rs20, %rs19, -1;
	st.global.u8 	[%rd10+4], %rs20;
	st.global.u8 	[%rd11+4], %rs20;
	shl.b32 	%r37, %r36, 13;
	xor.b32  	%r38, %r37, %r36;
	shr.u32 	%r39, %r38, 17;
	xor.b32  	%r40, %r39, %r38;
	shl.b32 	%r41, %r40, 5;
	xor.b32  	%r42, %r41, %r40;
	cvt.u16.u32 	%rs21, %r40;
	shl.b16 	%rs22, %rs21, 1;
	and.b16  	%rs23, %rs22, 2;
	add.s16 	%rs24, %rs23, -1;
	st.global.u8 	[%rd10+5], %rs24;
	st.global.u8 	[%rd11+5], %rs24;
	shl.b32 	%r43, %r42, 13;
	xor.b32  	%r44, %r43, %r42;
	shr.u32 	%r45, %r44, 17;
	xor.b32  	%r46, %r45, %r44;
	shl.b32 	%r47, %r46, 5;
	xor.b32  	%r48, %r47, %r46;
	cvt.u16.u32 	%rs25, %r46;
	shl.b16 	%rs26, %rs25, 1;
	and.b16  	%rs27, %rs26, 2;
	add.s16 	%rs28, %rs27, -1;
	st.global.u8 	[%rd10+6], %rs28;
	st.global.u8 	[%rd11+6], %rs28;
	shl.b32 	%r49, %r48, 13;
	xor.b32  	%r50, %r49, %r48;
	shr.u32 	%r51, %r50, 17;
	xor.b32  	%r52, %r51, %r50;
	shl.b32 	%r53, %r52, 5;
	xor.b32  	%r54, %r53, %r52;
	cvt.u16.u32 	%rs29, %r52;
	shl.b16 	%rs30, %rs29, 1;
	and.b16  	%rs31, %rs30, 2;
	add.s16 	%rs32, %rs31, -1;
	st.global.u8 	[%rd10+7], %rs32;
	st.global.u8 	[%rd11+7], %rs32;
	shl.b32 	%r55, %r54, 13;
	xor.b32  	%r56, %r55, %r54;
	shr.u32 	%r57, %r56, 17;
	xor.b32  	%r58, %r57, %r56;
	shl.b32 	%r59, %r58, 5;
	xor.b32  	%r60, %r59, %r58;
	cvt.u16.u32 	%rs33, %r58;
	shl.b16 	%rs34, %rs33, 1;
	and.b16  	%rs35, %rs34, 2;
	add.s16 	%rs36, %rs35, -1;
	st.global.u8 	[%rd10+8], %rs36;
	st.global.u8 	[%rd11+8], %rs36;
	shl.b32 	%r61, %r60, 13;
	xor.b32  	%r62, %r61, %r60;
	shr.u32 	%r63, %r62, 17;
	xor.b32  	%r64, %r63, %r62;
	shl.b32 	%r65, %r64, 5;
	xor.b32  	%r66, %r65, %r64;
	cvt.u16.u32 	%rs37, %r64;
	shl.b16 	%rs38, %rs37, 1;
	and.b16  	%rs39, %rs38, 2;
	add.s16 	%rs40, %rs39, -1;
	st.global.u8 	[%rd10+9], %rs40;
	st.global.u8 	[%rd11+9], %rs40;
	shl.b32 	%r67, %r66, 13;
	xor.b32  	%r68, %r67, %r66;
	shr.u32 	%r69, %r68, 17;
	xor.b32  	%r70, %r69, %r68;
	shl.b32 	%r71, %r70, 5;
	xor.b32  	%r72, %r71, %r70;
	cvt.u16.u32 	%rs41, %r70;
	shl.b16 	%rs42, %rs41, 1;
	and.b16  	%rs43, %rs42, 2;
	add.s16 	%rs44, %rs43, -1;
	st.global.u8 	[%rd10+10], %rs44;
	st.global.u8 	[%rd11+10], %rs44;
	shl.b32 	%r73, %r72, 13;
	xor.b32  	%r74, %r73, %r72;
	shr.u32 	%r75, %r74, 17;
	xor.b32  	%r76, %r75, %r74;
	shl.b32 	%r77, %r76, 5;
	xor.b32  	%r78, %r77, %r76;
	cvt.u16.u32 	%rs45, %r76;
	shl.b16 	%rs46, %rs45, 1;
	and.b16  	%rs47, %rs46, 2;
	add.s16 	%rs48, %rs47, -1;
	st.global.u8 	[%rd10+11], %rs48;
	st.global.u8 	[%rd11+11], %rs48;
	shl.b32 	%r79, %r78, 13;
	xor.b32  	%r80, %r79, %r78;
	shr.u32 	%r81, %r80, 17;
	xor.b32  	%r82, %r81, %r80;
	shl.b32 	%r83, %r82, 5;
	xor.b32  	%r84, %r83, %r82;
	cvt.u16.u32 	%rs49, %r82;
	shl.b16 	%rs50, %rs49, 1;
	and.b16  	%rs51, %rs50, 2;
	add.s16 	%rs52, %rs51, -1;
	st.global.u8 	[%rd10+12], %rs52;
	st.global.u8 	[%rd11+12], %rs52;
	shl.b32 	%r85, %r84, 13;
	xor.b32  	%r86, %r85, %r84;
	shr.u32 	%r87, %r86, 17;
	xor.b32  	%r88, %r87, %r86;
	shl.b32 	%r89, %r88, 5;
	xor.b32  	%r90, %r89, %r88;
	cvt.u16.u32 	%rs53, %r88;
	shl.b16 	%rs54, %rs53, 1;
	and.b16  	%rs55, %rs54, 2;
	add.s16 	%rs56, %rs55, -1;
	st.global.u8 	[%rd10+13], %rs56;
	st.global.u8 	[%rd11+13], %rs56;
	shl.b32 	%r91, %r90, 13;
	xor.b32  	%r92, %r91, %r90;
	shr.u32 	%r93, %r92, 17;
	xor.b32  	%r94, %r93, %r92;
	shl.b32 	%r95, %r94, 5;
	xor.b32  	%r96, %r95, %r94;
	cvt.u16.u32 	%rs57, %r94;
	shl.b16 	%rs58, %rs57, 1;
	and.b16  	%rs59, %rs58, 2;
	add.s16 	%rs60, %rs59, -1;
	st.global.u8 	[%rd10+14], %rs60;
	st.global.u8 	[%rd11+14], %rs60;
	shl.b32 	%r97, %r96, 13;
	xor.b32  	%r98, %r97, %r96;
	shr.u32 	%r99, %r98, 17;
	xor.b32  	%r100, %r99, %r98;
	shl.b32 	%r101, %r100, 5;
	xor.b32  	%r102, %r101, %r100;
	cvt.u16.u32 	%rs61, %r100;
	shl.b16 	%rs62, %rs61, 1;
	and.b16  	%rs63, %rs62, 2;
	add.s16 	%rs64, %rs63, -1;
	st.global.u8 	[%rd10+15], %rs64;
	st.global.u8 	[%rd11+15], %rs64;
	shl.b32 	%r103, %r102, 13;
	xor.b32  	%r104, %r103, %r102;
	shr.u32 	%r105, %r104, 17;
	xor.b32  	%r106, %r105, %r104;
	shl.b32 	%r107, %r106, 5;
	xor.b32  	%r108, %r107, %r106;
	cvt.u16.u32 	%rs65, %r106;
	shl.b16 	%rs66, %rs65, 1;
	and.b16  	%rs67, %rs66, 2;
	add.s16 	%rs68, %rs67, -1;
	st.global.u8 	[%rd10+16], %rs68;
	st.global.u8 	[%rd11+16], %rs68;
	shl.b32 	%r109, %r108, 13;
	xor.b32  	%r110, %r109, %r108;
	shr.u32 	%r111, %r110, 17;
	xor.b32  	%r112, %r111, %r110;
	shl.b32 	%r113, %r112, 5;
	xor.b32  	%r114, %r113, %r112;
	cvt.u16.u32 	%rs69, %r112;
	shl.b16 	%rs70, %rs69, 1;
	and.b16  	%rs71, %rs70, 2;
	add.s16 	%rs72, %rs71, -1;
	st.global.u8 	[%rd10+17], %rs72;
	st.global.u8 	[%rd11+17], %rs72;
	shl.b32 	%r115, %r114, 13;
	xor.b32  	%r116, %r115, %r114;
	shr.u32 	%r117, %r116, 17;
	xor.b32  	%r118, %r117, %r116;
	shl.b32 	%r119, %r118, 5;
	xor.b32  	%r120, %r119, %r118;
	cvt.u16.u32 	%rs73, %r118;
	shl.b16 	%rs74, %rs73, 1;
	and.b16  	%rs75, %rs74, 2;
	add.s16 	%rs76, %rs75, -1;
	st.global.u8 	[%rd10+18], %rs76;
	st.global.u8 	[%rd11+18], %rs76;
	shl.b32 	%r121, %r120, 13;
	xor.b32  	%r122, %r121, %r120;
	shr.u32 	%r123, %r122, 17;
	xor.b32  	%r124, %r123, %r122;
	shl.b32 	%r125, %r124, 5;
	xor.b32  	%r126, %r125, %r124;
	cvt.u16.u32 	%rs77, %r124;
	shl.b16 	%rs78, %rs77, 1;
	and.b16  	%rs79, %rs78, 2;
	add.s16 	%rs80, %rs79, -1;
	st.global.u8 	[%rd10+19], %rs80;
	st.global.u8 	[%rd11+19], %rs80;
	shl.b32 	%r127, %r126, 13;
	xor.b32  	%r128, %r127, %r126;
	shr.u32 	%r129, %r128, 17;
	xor.b32  	%r130, %r129, %r128;
	shl.b32 	%r131, %r130, 5;
	xor.b32  	%r132, %r131, %r130;
	cvt.u16.u32 	%rs81, %r130;
	shl.b16 	%rs82, %rs81, 1;
	and.b16  	%rs83, %rs82, 2;
	add.s16 	%rs84, %rs83, -1;
	st.global.u8 	[%rd10+20], %rs84;
	st.global.u8 	[%rd11+20], %rs84;
	shl.b32 	%r133, %r132, 13;
	xor.b32  	%r134, %r133, %r132;
	shr.u32 	%r135, %r134, 17;
	xor.b32  	%r136, %r135, %r134;
	shl.b32 	%r137, %r136, 5;
	xor.b32  	%r138, %r137, %r136;
	cvt.u16.u32 	%rs85, %r136;
	shl.b16 	%rs86, %rs85, 1;
	and.b16  	%rs87, %rs86, 2;
	add.s16 	%rs88, %rs87, -1;
	st.global.u8 	[%rd10+21], %rs88;
	st.global.u8 	[%rd11+21], %rs88;
	shl.b32 	%r139, %r138, 13;
	xor.b32  	%r140, %r139, %r138;
	shr.u32 	%r141, %r140, 17;
	xor.b32  	%r142, %r141, %r140;
	shl.b32 	%r143, %r142, 5;
	xor.b32  	%r144, %r143, %r142;
	cvt.u16.u32 	%rs89, %r142;
	shl.b16 	%rs90, %rs89, 1;
	and.b16  	%rs91, %rs90, 2;
	add.s16 	%rs92, %rs91, -1;
	st.global.u8 	[%rd10+22], %rs92;
	st.global.u8 	[%rd11+22], %rs92;
	shl.b32 	%r145, %r144, 13;
	xor.b32  	%r146, %r145, %r144;
	shr.u32 	%r147, %r146, 17;
	xor.b32  	%r148, %r147, %r146;
	shl.b32 	%r149, %r148, 5;
	xor.b32  	%r150, %r149, %r148;
	cvt.u16.u32 	%rs93, %r148;
	shl.b16 	%rs94, %rs93, 1;
	and.b16  	%rs95, %rs94, 2;
	add.s16 	%rs96, %rs95, -1;
	st.global.u8 	[%rd10+23], %rs96;
	st.global.u8 	[%rd11+23], %rs96;
	shl.b32 	%r151, %r150, 13;
	xor.b32  	%r152, %r151, %r150;
	shr.u32 	%r153, %r152, 17;
	xor.b32  	%r154, %r153, %r152;
	shl.b32 	%r155, %r154, 5;
	xor.b32  	%r156, %r155, %r154;
	cvt.u16.u32 	%rs97, %r154;
	shl.b16 	%rs98, %rs97, 1;
	and.b16  	%rs99, %rs98, 2;
	add.s16 	%rs100, %rs99, -1;
	st.global.u8 	[%rd10+24], %rs100;
	st.global.u8 	[%rd11+24], %rs100;
	shl.b32 	%r157, %r156, 13;
	xor.b32  	%r158, %r157, %r156;
	shr.u32 	%r159, %r158, 17;
	xor.b32  	%r160, %r159, %r158;
	shl.b32 	%r161, %r160, 5;
	xor.b32  	%r162, %r161, %r160;
	cvt.u16.u32 	%rs101, %r160;
	shl.b16 	%rs102, %rs101, 1;
	and.b16  	%rs103, %rs102, 2;
	add.s16 	%rs104, %rs103, -1;
	st.global.u8 	[%rd10+25], %rs104;
	st.global.u8 	[%rd11+25], %rs104;
	shl.b32 	%r163, %r162, 13;
	xor.b32  	%r164, %r163, %r162;
	shr.u32 	%r165, %r164, 17;
	xor.b32  	%r166, %r165, %r164;
	shl.b32 	%r167, %r166, 5;
	xor.b32  	%r168, %r167, %r166;
	cvt.u16.u32 	%rs105, %r166;
	shl.b16 	%rs106, %rs105, 1;
	and.b16  	%rs107, %rs106, 2;
	add.s16 	%rs108, %rs107, -1;
	st.global.u8 	[%rd10+26], %rs108;
	st.global.u8 	[%rd11+26], %rs108;
	shl.b32 	%r169, %r168, 13;
	xor.b32  	%r170, %r169, %r168;
	shr.u32 	%r171, %r170, 17;
	xor.b32  	%r172, %r171, %r170;
	shl.b32 	%r173, %r172, 5;
	xor.b32  	%r174, %r173, %r172;
	cvt.u16.u32 	%rs109, %r172;
	shl.b16 	%rs110, %rs109, 1;
	and.b16  	%rs111, %rs110, 2;
	add.s16 	%rs112, %rs111, -1;
	st.global.u8 	[%rd10+27], %rs112;
	st.global.u8 	[%rd11+27], %rs112;
	shl.b32 	%r175, %r174, 13;
	xor.b32  	%r176, %r175, %r174;
	shr.u32 	%r177, %r176, 17;
	xor.b32  	%r178, %r177, %r176;
	shl.b32 	%r179, %r178, 5;
	xor.b32  	%r180, %r179, %r178;
	cvt.u16.u32 	%rs113, %r178;
	shl.b16 	%rs114, %rs113, 1;
	and.b16  	%rs115, %rs114, 2;
	add.s16 	%rs116, %rs115, -1;
	st.global.u8 	[%rd10+28], %rs116;
	st.global.u8 	[%rd11+28], %rs116;
	shl.b32 	%r181, %r180, 13;
	xor.b32  	%r182, %r181, %r180;
	shr.u32 	%r183, %r182, 17;
	xor.b32  	%r184, %r183, %r182;
	shl.b32 	%r185, %r184, 5;
	xor.b32  	%r186, %r185, %r184;
	cvt.u16.u32 	%rs117, %r184;
	shl.b16 	%rs118, %rs117, 1;
	and.b16  	%rs119, %rs118, 2;
	add.s16 	%rs120, %rs119, -1;
	st.global.u8 	[%rd10+29], %rs120;
	st.global.u8 	[%rd11+29], %rs120;
	shl.b32 	%r187, %r186, 13;
	xor.b32  	%r188, %r187, %r186;
	shr.u32 	%r189, %r188, 17;
	xor.b32  	%r190, %r189, %r188;
	shl.b32 	%r191, %r190, 5;
	xor.b32  	%r192, %r191, %r190;
	cvt.u16.u32 	%rs121, %r190;
	shl.b16 	%rs122, %rs121, 1;
	and.b16  	%rs123, %rs122, 2;
	add.s16 	%rs124, %rs123, -1;
	st.global.u8 	[%rd10+30], %rs124;
	st.global.u8 	[%rd11+30], %rs124;
	shl.b32 	%r193, %r192, 13;
	xor.b32  	%r194, %r193, %r192;
	shr.u32 	%r195, %r194, 17;
	xor.b32  	%r196, %r195, %r194;
	shl.b32 	%r197, %r196, 5;
	xor.b32  	%r198, %r197, %r196;
	cvt.u16.u32 	%rs125, %r196;
	shl.b16 	%rs126, %rs125, 1;
	and.b16  	%rs127, %rs126, 2;
	add.s16 	%rs128, %rs127, -1;
	st.global.u8 	[%rd10+31], %rs128;
	st.global.u8 	[%rd11+31], %rs128;
	st.global.u32 	[%rd6], %r198;
	ret;

}
	// .globl	_Z15preapare_sigmasPcPiS0_S_
.visible .entry _Z15preapare_sigmasPcPiS0_S_(
	.param .u64 .ptr .align 1 _Z15preapare_sigmasPcPiS0_S__param_0,
	.param .u64 .ptr .align 1 _Z15preapare_sigmasPcPiS0_S__param_1,
	.param .u64 .ptr .align 1 _Z15preapare_sigmasPcPiS0_S__param_2,
	.param .u64 .ptr .align 1 _Z15preapare_sigmasPcPiS0_S__param_3
)
{
	.reg .pred 	%p<2>;
	.reg .b16 	%rs<1025>;
	.reg .b32 	%r<2036>;
	.reg .b64 	%rd<18>;

	ld.param.u64 	%rd5, [_Z15preapare_sigmasPcPiS0_S__param_1];
	ld.param.u64 	%rd6, [_Z15preapare_sigmasPcPiS0_S__param_2];
	cvta.to.global.u64 	%rd7, %rd6;
	cvta.to.global.u64 	%rd8, %rd5;
	mov.u32 	%r7, %ctaid.x;
	mov.u32 	%r8, %ntid.x;
	mov.u32 	%r9, %tid.x;
	mad.lo.s32 	%r10, %r7, %r8, %r9;
	shl.b32 	%r11, %r10, 5;
	mul.wide.s32 	%rd9, %r11, 4;
	add.s64 	%rd1, %rd8, %rd9;
	mov.b32 	%r2035, 0;
	st.global.u32 	[%rd1], %r2035;
	add.s64 	%rd2, %rd7, %rd9;
	st.global.u32 	[%rd2], %r2035;
	st.global.u32 	[%rd1+4], %r2035;
	st.global.u32 	[%rd2+4], %r2035;
	st.global.u32 	[%rd1+8], %r2035;
	st.global.u32 	[%rd2+8], %r2035;
	st.global.u32 	[%rd1+12], %r2035;
	st.global.u32 	[%rd2+12], %r2035;
	st.global.u32 	[%rd1+16], %r2035;
	st.global.u32 	[%rd2+16], %r2035;
	st.global.u32 	[%rd1+20], %r2035;
	st.global.u32 	[%rd2+20], %r2035;
	st.global.u32 	[%rd1+24], %r2035;
	st.global.u32 	[%rd2+24], %r2035;
	st.global.u32 	[%rd1+28], %r2035;
	st.global.u32 	[%rd2+28], %r2035;
	st.global.u32 	[%rd1+32], %r2035;
	st.global.u32 	[%rd2+32], %r2035;
	st.global.u32 	[%rd1+36], %r2035;
	st.global.u32 	[%rd2+36], %r2035;
	st.global.u32 	[%rd1+40], %r2035;
	st.global.u32 	[%rd2+40], %r2035;
	st.global.u32 	[%rd1+44], %r2035;
	st.global.u32 	[%rd2+44], %r2035;
	st.global.u32 	[%rd1+48], %r2035;
	st.global.u32 	[%rd2+48], %r2035;
	st.global.u32 	[%rd1+52], %r2035;
	st.global.u32 	[%rd2+52], %r2035;
	st.global.u32 	[%rd1+56], %r2035;
	st.global.u32 	[%rd2+56], %r2035;
	st.global.u32 	[%rd1+60], %r2035;
	st.global.u32 	[%rd2+60], %r2035;
	st.global.u32 	[%rd1+64], %r2035;
	st.global.u32 	[%rd2+64], %r2035;
	st.global.u32 	[%rd1+68], %r2035;
	st.global.u32 	[%rd2+68], %r2035;
	st.global.u32 	[%rd1+72], %r2035;
	st.global.u32 	[%rd2+72], %r2035;
	st.global.u32 	[%rd1+76], %r2035;
	st.global.u32 	[%rd2+76], %r2035;
	st.global.u32 	[%rd1+80], %r2035;
	st.global.u32 	[%rd2+80], %r2035;
	st.global.u32 	[%rd1+84], %r2035;
	st.global.u32 	[%rd2+84], %r2035;
	st.global.u32 	[%rd1+88], %r2035;
	st.global.u32 	[%rd2+88], %r2035;
	st.global.u32 	[%rd1+92], %r2035;
	st.global.u32 	[%rd2+92], %r2035;
	st.global.u32 	[%rd1+96], %r2035;
	st.global.u32 	[%rd2+96], %r2035;
	st.global.u32 	[%rd1+100], %r2035;
	st.global.u32 	[%rd2+100], %r2035;
	st.global.u32 	[%rd1+104], %r2035;
	st.global.u32 	[%rd2+104], %r2035;
	st.global.u32 	[%rd1+108], %r2035;
	st.global.u32 	[%rd2+108], %r2035;
	st.global.u32 	[%rd1+112], %r2035;
	st.global.u32 	[%rd2+112], %r2035;
	st.global.u32 	[%rd1+116], %r2035;
	st.global.u32 	[%rd2+116], %r2035;
	st.global.u32 	[%rd1+120], %r2035;
	st.global.u32 	[%rd2+120], %r2035;
	st.global.u32 	[%rd1+124], %r2035;
	st.global.u32 	[%rd2+124], %r2035;
	ld.global.u32 	%r2034, [%rd1+124];
	shl.b32 	%r16, %r10, 10;
$L__BB1_1:
	.pragma "nounroll";
	ld.param.u64 	%rd17, [_Z15preapare_sigmasPcPiS0_S__param_3];
	ld.param.u64 	%rd16, [_Z15preapare_sigmasPcPiS0_S__param_0];
	add.s32 	%r17, %r16, %r2035;
	cvt.s64.s32 	%rd10, %r17;
	cvta.to.global.u64 	%rd11, %rd17;
	add.s64 	%rd12, %rd11, %rd10;
	shl.b32 	%r18, %r2035, 5;
	cvt.u64.u32 	%rd13, %r18;
	cvta.to.global.u64 	%rd14, %rd16;
	add.s64 	%rd15, %rd14, %rd13;
	ld.global.s8 	%rs1, [%rd15];
	ld.global.s8 	%rs2, [%rd12];
	mul.wide.s16 	%r19, %rs2, %rs1;
	ld.global.u32 	%r20, [%rd1];
	add.s32 	%r21, %r19, %r20;
	st.global.u32 	[%rd1], %r21;
	ld.global.s8 	%rs3, [%rd15+1];
	ld.global.s8 	%rs4, [%rd12];
	mul.wide.s16 	%r22, %rs4, %rs3;
	ld.global.u32 	%r23, [%rd1+4];
	add.s32 	%r24, %r22, %r23;
	st.global.u32 	[%rd1+4], %r24;
	ld.global.s8 	%rs5, [%rd15+2];
	ld.global.s8 	%rs6, [%rd12];
	mul.wide.s16 	%r25, %rs6, %rs5;
	ld.global.u32 	%r26, [%rd1+8];
	add.s32 	%r27, %r25, %r26;
	st.global.u32 	[%rd1+8], %r27;
	ld.global.s8 	%rs7, [%rd15+3];
	ld.global.s8 	%rs8, [%rd12];
	mul.wide.s16 	%r28, %rs8, %rs7;
	ld.global.u32 	%r29, [%rd1+12];
	add.s32 	%r30, %r28, %r29;
	st.global.u32 	[%rd1+12], %r30;
	ld.global.s8 	%rs9, [%rd15+4];
	ld.global.s8 	%rs10, [%rd12];
	mul.wide.s16 	%r31, %rs10, %rs9;
	ld.global.u32 	%r32, [%rd1+16];
	add.s32 	%r33, %r31, %r32;
	st.global.u32 	[%rd1+16], %r33;
	ld.global.s8 	%rs11, [%rd15+5];
	ld.global.s8 	%rs12, [%rd12];
	mul.wide.s16 	%r34, %rs12, %rs11;
	ld.global.u32 	%r35, [%rd1+20];
	add.s32 	%r36, %r34, %r35;
	st.global.u32 	[%rd1+20], %r36;
	ld.global.s8 	%rs13, [%rd15+6];
	ld.global.s8 	%rs14, [%rd12];
	mul.wide.s16 	%r37, %rs14, %rs13;
	ld.global.u32 	%r38, [%rd1+24];
	add.s32 	%r39, %r37, %r38;
	st.global.u32 	[%rd1+24], %r39;
	ld.global.s8 	%rs15, [%rd15+7];
	ld.global.s8 	%rs16, [%rd12];
	mul.wide.s16 	%r40, %rs16, %rs15;
	ld.global.u32 	%r41, [%rd1+28];
	add.s32 	%r42, %r40, %r41;
	st.global.u32 	[%rd1+28], %r42;
	ld.global.s8 	%rs17, [%rd15+8];
	ld.global.s8 	%rs18, [%rd12];
	mul.wide.s16 	%r43, %rs18, %rs17;
	ld.global.u32 	%r44, [%rd1+32];
	add.s32 	%r45, %r43, %r44;
	st.global.u32 	[%rd1+32], %r45;
	ld.global.s8 	%rs19, [%rd15+9];
	ld.global.s8 	%rs20, [%rd12];
	mul.wide.s16 	%r46, %rs20, %rs19;
	ld.global.u32 	%r47, [%rd1+36];
	add.s32 	%r48, %r46, %r47;
	st.global.u32 	[%rd1+36], %r48;
	ld.global.s8 	%rs21, [%rd15+10];
	ld.global.s8 	%rs22, [%rd12];
	mul.wide.s16 	%r49, %rs22, %rs21;
	ld.global.u32 	%r50, [%rd1+40];
	add.s32 	%r51, %r49, %r50;
	st.global.u32 	[%rd1+40], %r51;
	ld.global.s8 	%rs23, [%rd15+11];
	ld.global.s8 	%rs24, [%rd12];
	mul.wide.s16 	%r52, %rs24, %rs23;
	ld.global.u32 	%r53, [%rd1+44];
	add.s32 	%r54, %r52, %r53;
	st.global.u32 	[%rd1+44], %r54;
	ld.global.s8 	%rs25, [%rd15+12];
	ld.global.s8 	%rs26, [%rd12];
	mul.wide.s16 	%r55, %rs26, %rs25;
	ld.global.u32 	%r56, [%rd1+48];
	add.s32 	%r57, %r55, %r56;
	st.global.u32 	[%rd1+48], %r57;
	ld.global.s8 	%rs27, [%rd15+13];
	ld.global.s8 	%rs28, [%rd12];
	mul.wide.s16 	%r58, %rs28, %rs27;
	ld.global.u32 	%r59, [%rd1+52];
	add.s32 	%r60, %r58, %r59;
	st.global.u32 	[%rd1+52], %r60;
	ld.global.s8 	%rs29, [%rd15+14];
	ld.global.s8 	%rs30, [%rd12];
	mul.wide.s16 	%r61, %rs30, %rs29;
	ld.global.u32 	%r62, [%rd1+56];
	add.s32 	%r63, %r61, %r62;
	st.global.u32 	[%rd1+56], %r63;
	ld.global.s8 	%rs31, [%rd15+15];
	ld.global.s8 	%rs32, [%rd12];
	mul.wide.s16 	%r64, %rs32, %rs31;
	ld.global.u32 	%r65, [%rd1+60];
	add.s32 	%r66, %r64, %r65;
	st.global.u32 	[%rd1+60], %r66;
	ld.global.s8 	%rs33, [%rd15+16];
	ld.global.s8 	%rs34, [%rd12];
	mul.wide.s16 	%r67, %rs34, %rs33;
	ld.global.u32 	%r68, [%rd1+64];
	add.s32 	%r69, %r67, %r68;
	st.global.u32 	[%rd1+64], %r69;
	ld.global.s8 	%rs35, [%rd15+17];
	ld.global.s8 	%rs36, [%rd12];
	mul.wide.s16 	%r70, %rs36, %rs35;
	ld.global.u32 	%r71, [%rd1+68];
	add.s32 	%r72, %r70, %r71;
	st.global.u32 	[%rd1+68], %r72;
	ld.global.s8 	%rs37, [%rd15+18];
	ld.global.s8 	%rs38, [%rd12];
	mul.wide.s16 	%r73, %rs38, %rs37;
	ld.global.u32 	%r74, [%rd1+72];
	add.s32 	%r75, %r73, %r74;
	st.global.u32 	[%rd1+72], %r75;
	ld.global.s8 	%rs39, [%rd15+19];
	ld.global.s8 	%rs40, [%rd12];
	mul.wide.s16 	%r76, %rs40, %rs39;
	ld.global.u32 	%r77, [%rd1+76];
	add.s32 	%r78, %r76, %r77;
	st.global.u32 	[%rd1+76], %r78;
	ld.global.s8 	%rs41, [%rd15+20];
	ld.global.s8 	%rs42, [%rd12];
	mul.wide.s16 	%r79, %rs42, %rs41;
	ld.global.u32 	%r80, [%rd1+80];
	add.s32 	%r81, %r79, %r80;
	st.global.u32 	[%rd1+80], %r81;
	ld.global.s8 	%rs43, [%rd15+21];
	ld.global.s8 	%rs44, [%rd12];
	mul.wide.s16 	%r82, %rs44, %rs43;
	ld.global.u32 	%r83, [%rd1+84];
	add.s32 	%r84, %r82, %r83;
	st.global.u32 	[%rd1+84], %r84;
	ld.global.s8 	%rs45, [%rd15+22];
	ld.global.s8 	%rs46, [%rd12];
	mul.wide.s16 	%r85, %rs46, %rs45;
	ld.global.u32 	%r86, [%rd1+88];
	add.s32 	%r87, %r85, %r86;
	st.global.u32 	[%rd1+88], %r87;
	ld.global.s8 	%rs47, [%rd15+23];
	ld.global.s8 	%rs48, [%rd12];
	mul.wide.s16 	%r88, %rs48, %rs47;
	ld.global.u32 	%r89, [%rd1+92];
	add.s32 	%r90, %r88, %r89;
	st.global.u32 	[%rd1+92], %r90;
	ld.global.s8 	%rs49, [%rd15+24];
	ld.global.s8 	%rs50, [%rd12];
	mul.wide.s16 	%r91, %rs50, %rs49;
	ld.global.u32 	%r92, [%rd1+96];
	add.s32 	%r93, %r91, %r92;
	st.global.u32 	[%rd1+96], %r93;
	ld.global.s8 	%rs51, [%rd15+25];
	ld.global.s8 	%rs52, [%rd12];
	mul.wide.s16 	%r94, %rs52, %rs51;
	ld.global.u32 	%r95, [%rd1+100];
	add.s32 	%r96, %r94, %r95;
	st.global.u32 	[%rd1+100], %r96;
	ld.global.s8 	%rs53, [%rd15+26];
	ld.global.s8 	%rs54, [%rd12];
	mul.wide.s16 	%r97, %rs54, %rs53;
	ld.global.u32 	%r98, [%rd1+104];
	add.s32 	%r99, %r97, %r98;
	st.global.u32 	[%rd1+104], %r99;
	ld.global.s8 	%rs55, [%rd15+27];
	ld.global.s8 	%rs56, [%rd12];
	mul.wide.s16 	%r100, %rs56, %rs55;
	ld.global.u32 	%r101, [%rd1+108];
	add.s32 	%r102, %r100, %r101;
	st.global.u32 	[%rd1+108], %r102;
	ld.global.s8 	%rs57, [%rd15+28];
	ld.global.s8 	%rs58, [%rd12];
	mul.wide.s16 	%r103, %rs58, %rs57;
	ld.global.u32 	%r104, [%rd1+112];
	add.s32 	%r105, %r103, %r104;
	st.global.u32 	[%rd1+112], %r105;
	ld.global.s8 	%rs59, [%rd15+29];
	ld.global.s8 	%rs60, [%rd12];
	mul.wide.s16 	%r106, %rs60, %rs59;
	ld.global.u32 	%r107, [%rd1+116];
	add.s32 	%r108, %r106, %r107;
	st.global.u32 	[%rd1+116], %r108;
	ld.global.s8 	%rs61, [%rd15+30];
	ld.global.s8 	%rs62, [%rd12];
	mul.wide.s16 	%r109, %rs62, %rs61;
	ld.global.u32 	%r110, [%rd1+120];
	add.s32 	%r111, %r109, %r110;
	st.global.u32 	[%rd1+120], %r111;
	ld.global.s8 	%rs63, [%rd15+31];
	ld.global.s8 	%rs64, [%rd12];
	mul.wide.s16 	%r112, %rs64, %rs63;
	add.s32 	%r113, %r112, %r2034;
	st.global.u32 	[%rd1+124], %r113;
	st.global.u32 	[%rd2], %r21;
	ld.global.u32 	%r114, [%rd1+4];
	st.global.u32 	[%rd2+4], %r114;
	ld.global.u32 	%r115, [%rd1+8];
	st.global.u32 	[%rd2+8], %r115;
	ld.global.u32 	%r116, [%rd1+12];
	st.global.u32 	[%rd2+12], %r116;
	ld.global.u32 	%r117, [%rd1+16];
	st.global.u32 	[%rd2+16], %r117;
	ld.global.u32 	%r118, [%rd1+20];
	st.global.u32 	[%rd2+20], %r118;
	ld.global.u32 	%r119, [%rd1+24];
	st.global.u32 	[%rd2+24], %r119;
	ld.global.u32 	%r120, [%rd1+28];
	st.global.u32 	[%rd2+28], %r120;
	ld.global.u32 	%r121, [%rd1+32];
	st.global.u32 	[%rd2+32], %r121;
	ld.global.u32 	%r122, [%rd1+36];
	st.global.u32 	[%rd2+36], %r122;
	ld.global.u32 	%r123, [%rd1+40];
	st.global.u32 	[%rd2+40], %r123;
	ld.global.u32 	%r124, [%rd1+44];
	st.global.u32 	[%rd2+44], %r124;
	ld.global.u32 	%r125, [%rd1+48];
	st.global.u32 	[%rd2+48], %r125;
	ld.global.u32 	%r126, [%rd1+52];
	st.global.u32 	[%rd2+52], %r126;
	ld.global.u32 	%r127, [%rd1+56];
	st.global.u32 	[%rd2+56], %r127;
	ld.global.u32 	%r128, [%rd1+60];
	st.global.u32 	[%rd2+60], %r128;
	ld.global.u32 	%r129, [%rd1+64];
	st.global.u32 	[%rd2+64], %r129;
	ld.global.u32 	%r130, [%rd1+68];
	st.global.u32 	[%rd2+68], %r130;
	ld.global.u32 	%r131, [%rd1+72];
	st.global.u32 	[%rd2+72], %r131;
	ld.global.u32 	%r132, [%rd1+76];
	st.global.u32 	[%rd2+76], %r132;
	ld.global.u32 	%r133, [%rd1+80];
	st.global.u32 	[%rd2+80], %r133;
	ld.global.u32 	%r134, [%rd1+84];
	st.global.u32 	[%rd2+84], %r134;
	ld.global.u32 	%r135, [%rd1+88];
	st.global.u32 	[%rd2+88], %r135;
	ld.global.u32 	%r136, [%rd1+92];
	st.global.u32 	[%rd2+92], %r136;
	ld.global.u32 	%r137, [%rd1+96];
	st.global.u32 	[%rd2+96], %r137;
	ld.global.u32 	%r138, [%rd1+100];
	st.global.u32 	[%rd2+100], %r138;
	ld.global.u32 	%r139, [%rd1+104];
	st.global.u32 	[%rd2+104], %r139;
	ld.global.u32 	%r140, [%rd1+108];
	st.global.u32 	[%rd2+108], %r140;
	ld.global.u32 	%r141, [%rd1+112];
	st.global.u32 	[%rd2+112], %r141;
	ld.global.u32 	%r142, [%rd1+116];
	st.global.u32 	[%rd2+116], %r142;
	ld.global.u32 	%r143, [%rd1+120];
	st.global.u32 	[%rd2+120], %r143;
	ld.global.u32 	%r144, [%rd1+124];
	st.global.u32 	[%rd2+124], %r144;
	ld.global.s8 	%rs65, [%rd15+32];
	ld.global.s8 	%rs66, [%rd12+1];
	mul.wide.s16 	%r145, %rs66, %rs65;
	ld.global.u32 	%r146, [%rd1];
	add.s32 	%r147, %r145, %r146;
	st.global.u32 	[%rd1], %r147;
	ld.global.s8 	%rs67, [%rd15+33];
	ld.global.s8 	%rs68, [%rd12+1];
	mul.wide.s16 	%r148, %rs68, %rs67;
	ld.global.u32 	%r149, [%rd1+4];
	add.s32 	%r150, %r148, %r149;
	st.global.u32 	[%rd1+4], %r150;
	ld.global.s8 	%rs69, [%rd15+34];
	ld.global.s8 	%rs70, [%rd12+1];
	mul.wide.s16 	%r151, %rs70, %rs69;
	ld.global.u32 	%r152, [%rd1+8];
	add.s32 	%r153, %r151, %r152;
	st.global.u32 	[%rd1+8], %r153;
	ld.global.s8 	%rs71, [%rd15+35];
	ld.global.s8 	%rs72, [%rd12+1];
	mul.wide.s16 	%r154, %rs72, %rs71;
	ld.global.u32 	%r155, [%rd1+12];
	add.s32 	%r156, %r154, %r155;
	st.global.u32 	[%rd1+12], %r156;
	ld.global.s8 	%rs73, [%rd15+36];
	ld.global.s8 	%rs74, [%rd12+1];
	mul.wide.s16 	%r157, %rs74, %rs73;
	ld.global.u32 	%r158, [%rd1+16];
	add.s32 	%r159, %r157, %r158;
	st.global.u32 	[%rd1+16], %r159;
	ld.global.s8 	%rs75, [%rd15+37];
	ld.global.s8 	%rs76, [%rd12+1];
	mul.wide.s16 	%r160, %rs76, %rs75;
	ld.global.u32 	%r161, [%rd1+20];
	add.s32 	%r162, %r160, %r161;
	st.global.u32 	[%rd1+20], %r162;
	ld.global.s8 	%rs77, [%rd15+38];
	ld.global.s8 	%rs78, [%rd12+1];
	mul.wide.s16 	%r163, %rs78, %rs77;
	ld.global.u32 	%r164, [%rd1+24];
	add.s32 	%r165, %r163, %r164;
	st.global.u32 	[%rd1+24], %r165;
	ld.global.s8 	%rs79, [%rd15+39];
	ld.global.s8 	%rs80, [%rd12+1];
	mul.wide.s16 	%r166, %rs80, %rs79;
	ld.global.u32 	%r167, [%rd1+28];
	add.s32 	%r168, %r166, %r167;
	st.global.u32 	[%rd1+28], %r168;
	ld.global.s8 	%rs81, [%rd15+40];
	ld.global.s8 	%rs82, [%rd12+1];
	mul.wide.s16 	%r169, %rs82, %rs81;
	ld.global.u32 	%r170, [%rd1+32];
	add.s32 	%r171, %r169, %r170;
	st.global.u32 	[%rd1+32], %r171;
	ld.global.s8 	%rs83, [%rd15+41];
	ld.global.s8 	%rs84, [%rd12+1];
	mul.wide.s16 	%r172, %rs84, %rs83;
	ld.global.u32 	%r173, [%rd1+36];
	add.s32 	%r174, %r172, %r173;
	st.global.u32 	[%rd1+36], %r174;
	ld.global.s8 	%rs85, [%rd15+42];
	ld.global.s8 	%rs86, [%rd12+1];
	mul.wide.s16 	%r175, %rs86, %rs85;
	ld.global.u32 	%r176, [%rd1+40];
	add.s32 	%r177, %r175, %r176;
	st.global.u32 	[%rd1+40], %r177;
	ld.global.s8 	%rs87, [%rd15+43];
	ld.global.s8 	%rs88, [%rd12+1];
	mul.wide.s16 	%r178, %rs88, %rs87;
	ld.global.u32 	%r179, [%rd1+44];
	add.s32 	%r180, %r178, %r179;
	st.global.u32 	[%rd1+44], %r180;
	ld.global.s8 	%rs89, [%rd15+44];
	ld.global.s8 	%rs90, [%rd12+1];
	mul.wide.s16 	%r181, %rs90, %rs89;
	ld.global.u32 	%r182, [%rd1+48];
	add.s32 	%r183, %r181, %r182;
	st.global.u32 	[%rd1+48], %r183;
	ld.global.s8 	%rs91, [%rd15+45];
	ld.global.s8 	%rs92, [%rd12+1];
	mul.wide.s16 	%r184, %rs92, %rs91;
	ld.global.u32 	%r185, [%rd1+52];
	add.s32 	%r186, %r184, %r185;
	st.global.u32 	[%rd1+52], %r186;
	ld.global.s8 	%rs93, [%rd15+46];
	ld.global.s8 	%rs94, [%rd12+1];
	mul.wide.s16 	%r187, %rs94, %rs93;
	ld.global.u32 	%r188, [%rd1+56];
	add.s32 	%r189, %r187, %r188;
	st.global.u32 	[%rd1+56], %r189;
	ld.global.s8 	%rs95, [%rd15+47];
	ld.global.s8 	%rs96, [%rd12+1];
	mul.wide.s16 	%r190, %rs96, %rs95;
	ld.global.u32 	%r191, [%rd1+60];
	add.s32 	%r192, %r190, %r191;
	st.global.u32 	[%rd1+60], %r192;
	ld.global.s8 	%rs97, [%rd15+48];
	ld.global.s8 	%rs98, [%rd12+1];
	mul.wide.s16 	%r193, %rs98, %rs97;
	ld.global.u32 	%r194, [%rd1+64];
	add.s32 	%r195, %r193, %r194;
	st.global.u32 	[%rd1+64], %r195;
	ld.global.s8 	%rs99, [%rd15+49];
	ld.global.s8 	%rs100, [%rd12+1];
	mul.wide.s16 	%r196, %rs100, %rs99;
	ld.global.u32 	%r197, [%rd1+68];
	add.s32 	%r198, %r196, %r197;
	st.global.u32 	[%rd1+68], %r198;
	ld.global.s8 	%rs101, [%rd15+50];
	ld.global.s8 	%rs102, [%rd12+1];
	mul.wide.s16 	%r199, %rs102, %rs101;
	ld.global.u32 	%r200, [%rd1+72];
	add.s32 	%r201, %r199, %r200;
	st.global.u32 	[%rd1+72], %r201;
	ld.global.s8 	%rs103, [%rd15+51];
	ld.global.s8 	%rs104, [%rd12+1];
	mul.wide.s16 	%r202, %rs104, %rs103;
	ld.global.u32 	%r203, [%rd1+76];
	add.s32 	%r204, %r202, %r203;
	st.global.u32 	[%rd1+76], %r204;
	ld.global.s8 	%rs105, [%rd15+52];
	ld.global.s8 	%rs106, [%rd12+1];
	mul.wide.s16 	%r205, %rs106, %rs105;
	ld.global.u32 	%r206, [%rd1+80];
	add.s32 	%r207, %r205, %r206;
	st.global.u32 	[%rd1+80], %r207;
	ld.global.s8 	%rs107, [%rd15+53];
	ld.global.s8 	%rs108, [%rd12+1];
	mul.wide.s16 	%r208, %rs108, %rs107;
	ld.global.u32 	%r209, [%rd1+84];
	add.s32 	%r210, %r208, %r209;
	st.global.u32 	[%rd1+84], %r210;
	ld.global.s8 	%rs109, [%rd15+54];
	ld.global.s8 	%rs110, [%rd12+1];
	mul.wide.s16 	%r211, %rs110, %rs109;
	ld.global.u32 	%r212, [%rd1+88];
	add.s32 	%r213, %r211, %r212;
	st.global.u32 	[%rd1+88], %r213;
	ld.global.s8 	%rs111, [%rd15+55];
	ld.global.s8 	%rs112, [%rd12+1];
	mul.wide.s16 	%r214, %rs112, %rs111;
	ld.global.u32 	%r215, [%rd1+92];
	add.s32 	%r216, %r214, %r215;
	st.global.u32 	[%rd1+92], %r216;
	ld.global.s8 	%rs113, [%rd15+56];
	ld.global.s8 	%rs114, [%rd12+1];
	mul.wide.s16 	%r217, %rs114, %rs113;
	ld.global.u32 	%r218, [%rd1+96];
	add.s32 	%r219, %r217, %r218;
	st.global.u32 	[%rd1+96], %r219;
	ld.global.s8 	%rs115, [%rd15+57];
	ld.global.s8 	%rs116, [%rd12+1];
	mul.wide.s16 	%r220, %rs116, %rs115;
	ld.global.u32 	%r221, [%rd1+100];
	add.s32 	%r222, %r220, %r221;
	st.global.u32 	[%rd1+100], %r222;
	ld.global.s8 	%rs117, [%rd15+58];
	ld.global.s8 	%rs118, [%rd12+1];
	mul.wide.s16 	%r223, %rs118, %rs117;
	ld.global.u32 	%r224, [%rd1+104];
	add.s32 	%r225, %r223, %r224;
	st.global.u32 	[%rd1+104], %r225;
	ld.global.s8 	%rs119, [%rd15+59];
	ld.global.s8 	%rs120, [%rd12+1];
	mul.wide.s16 	%r226, %rs120, %rs119;
	ld.global.u32 	%r227, [%rd1+108];
	add.s32 	%r228, %r226, %r227;
	st.global.u32 	[%rd1+108], %r228;
	ld.global.s8 	%rs121, [%rd15+60];
	ld.global.s8 	%rs122, [%rd12+1];
	mul.wide.s16 	%r229, %rs122, %rs121;
	ld.global.u32 	%r230, [%rd1+112];
	add.s32 	%r231, %r229, %r230;
	st.global.u32 	[%rd1+112], %r231;
	ld.global.s8 	%rs123, [%rd15+61];
	ld.global.s8 	%rs124, [%rd12+1];
	mul.wide.s16 	%r232, %rs124, %rs123;
	ld.global.u32 	%r233, [%rd1+116];
	add.s32 	%r234, %r232, %r233;
	st.global.u32 	[%rd1+116], %r234;
	ld.global.s8 	%rs125, [%rd15+62];
	ld.global.s8 	%rs126, [%rd12+1];
	mul.wide.s16 	%r235, %rs126, %rs125;
	ld.global.u32 	%r236, [%rd1+120];
	add.s32 	%r237, %r235, %r236;
	st.global.u32 	[%rd1+120], %r237;
	ld.global.s8 	%rs127, [%rd15+63];
	ld.global.s8 	%rs128, [%rd12+1];
	mul.wide.s16 	%r238, %rs128, %rs127;
	add.s32 	%r239, %r238, %r144;
	st.global.u32 	[%rd1+124], %r239;
	st.global.u32 	[%rd2], %r147;
	ld.global.u32 	%r240, [%rd1+4];
	st.global.u32 	[%rd2+4], %r240;
	ld.global.u32 	%r241, [%rd1+8];
	st.global.u32 	[%rd2+8], %r241;
	ld.global.u32 	%r242, [%rd1+12];
	st.global.u32 	[%rd2+12], %r242;
	ld.global.u32 	%r243, [%rd1+16];
	st.global.u32 	[%rd2+16], %r243;
	ld.global.u32 	%r244, [%rd1+20];
	st.global.u32 	[%rd2+20], %r244;
	ld.global.u32 	%r245, [%rd1+24];
	st.global.u32 	[%rd2+24], %r245;
	ld.global.u32 	%r246, [%rd1+28];
	st.global.u32 	[%rd2+28], %r246;
	ld.global.u32 	%r247, [%rd1+32];
	st.global.u32 	[%rd2+32], %r247;
	ld.global.u32 	%r248, [%rd1+36];
	st.global.u32 	[%rd2+36], %r248;
	ld.global.u32 	%r249, [%rd1+40];
	st.global.u32 	[%rd2+40], %r249;
	ld.global.u32 	%r250, [%rd1+44];
	st.global.u32 	[%rd2+44], %r250;
	ld.global.u32 	%r251, [%rd1+48];
	st.global.u32 	[%rd2+48], %r251;
	ld.global.u32 	%r252, [%rd1+52];
	st.global.u32 	[%rd2+52], %r252;
	ld.global.u32 	%r253, [%rd1+56];
	st.global.u32 	[%rd2+56], %r253;
	ld.global.u32 	%r254, [%rd1+60];
	st.global.u32 	[%rd2+60], %r254;
	ld.global.u32 	%r255, [%rd1+64];
	st.global.u32 	[%rd2+64], %r255;
	ld.global.u32 	%r256, [%rd1+68];
	st.global.u32 	[%rd2+68], %r256;
	ld.global.u32 	%r257, [%rd1+72];
	st.global.u32 	[%rd2+72], %r257;
	ld.global.u32 	%r258, [%rd1+76];
	st.global.u32 	[%rd2+76], %r258;
	ld.global.u32 	%r259, [%rd1+80];
	st.global.u32 	[%rd2+80], %r259;
	ld.global.u32 	%r260, [%rd1+84];
	st.global.u32 	[%rd2+84], %r260;
	ld.global.u32 	%r261, [%rd1+88];
	st.global.u32 	[%rd2+88], %r261;
	ld.global.u32 	%r262, [%rd1+92];
	st.global.u32 	[%rd2+92], %r262;
	ld.global.u32 	%r263, [%rd1+96];
	st.global.u32 	[%rd2+96], %r263;
	ld.global.u32 	%r264, [%rd1+100];
	st.global.u32 	[%rd2+100], %r264;
	ld.global.u32 	%r265, [%rd1+104];
	st.global.u32 	[%rd2+104], %r265;
	ld.global.u32 	%r266, [%rd1+108];
	st.global.u32 	[%rd2+108], %r266;
	ld.global.u32 	%r267, [%rd1+112];
	st.global.u32 	[%rd2+112], %r267;
	ld.global.u32 	%r268, [%rd1+116];
	st.global.u32 	[%rd2+116], %r268;
	ld.global.u32 	%r269, [%rd1+120];
	st.global.u32 	[%rd2+120], %r269;
	ld.global.u32 	%r270, [%rd1+124];
	st.global.u32 	[%rd2+124], %r270;
	ld.global.s8 	%rs129, [%rd15+64];
	ld.global.s8 	%rs130, [%rd12+2];
	mul.wide.s16 	%r271, %rs130, %rs129;
	ld.global.u32 	%r272, [%rd1];
	add.s32 	%r273, %r271, %r272;
	st.global.u32 	[%rd1], %r273;
	ld.global.s8 	%rs131, [%rd15+65];
	ld.global.s8 	%rs132, [%rd12+2];
	mul.wide.s16 	%r274, %rs132, %rs131;
	ld.global.u32 	%r275, [%rd1+4];
	add.s32 	%r276, %r274, %r275;
	st.global.u32 	[%rd1+4], %r276;
	ld.global.s8 	%rs133, [%rd15+66];
	ld.global.s8 	%rs134, [%rd12+2];
	mul.wide.s16 	%r277, %rs134, %rs133;
	ld.global.u32 	%r278, [%rd1+8];
	add.s32 	%r279, %r277, %r278;
	st.global.u32 	[%rd1+8], %r279;
	ld.global.s8 	%rs135, [%rd15+67];
	ld.global.s8 	%rs136, [%rd12+2];
	mul.wide.s16 	%r280, %rs136, %rs135;
	ld.global.u32 	%r281, [%rd1+12];
	add.s32 	%r282, %r280, %r281;
	st.global.u32 	[%rd1+12], %r282;
	ld.global.s8 	%rs137, [%rd15+68];
	ld.global.s8 	%rs138, [%rd12+2];
	mul.wide.s16 	%r283, %rs138, %rs137;
	ld.global.u32 	%r284, [%rd1+16];
	add.s32 	%r285, %r283, %r284;
	st.global.u32 	[%rd1+16], %r285;
	ld.global.s8 	%rs139, [%rd15+69];
	ld.global.s8 	%rs140, [%rd12+2];
	mul.wide.s16 	%r286, %rs140, %rs139;
	ld.global.u32 	%r287, [%rd1+20];
	add.s32 	%r288, %r286, %r287;
	st.global.u32 	[%rd1+20], %r288;
	ld.global.s8 	%rs141, [%rd15+70];
	ld.global.s8 	%rs142, [%rd12+2];
	mul.wide.s16 	%r289, %rs142, %rs141;
	ld.global.u32 	%r290, [%rd1+24];
	add.s32 	%r291, %r289, %r290;
	st.global.u32 	[%rd1+24], %r291;
	ld.global.s8 	%rs143, [%rd15+71];
	ld.global.s8 	%rs144, [%rd12+2];
	mul.wide.s16 	%r292, %rs144, %rs143;
	ld.global.u32 	%r293, [%rd1+28];
	add.s32 	%r294, %r292, %r293;
	st.global.u32 	[%rd1+28], %r294;
	ld.global.s8 	%rs145, [%rd15+72];
	ld.global.s8 	%rs146, [%rd12+2];
	mul.wide.s16 	%r295, %rs146, %rs145;
	ld.global.u32 	%r296, [%rd1+32];
	add.s32 	%r297, %r295, %r296;
	st.global.u32 	[%rd1+32], %r297;
	ld.global.s8 	%rs147, [%rd15+73];
	ld.global.s8 	%rs148, [%rd12+2];
	mul.wide.s16 	%r298, %rs148, %rs147;
	ld.global.u32 	%r299, [%rd1+36];
	add.s32 	%r300, %r298, %r299;
	st.global.u32 	[%rd1+36], %r300;
	ld.global.s8 	%rs149, [%rd15+74];
	ld.global.s8 	%rs150, [%rd12+2];
	mul.wide.s16 	%r301, %rs150, %rs149;
	ld.global.u32 	%r302, [%rd1+40];
	add.s32 	%r303, %r301, %r302;
	st.global.u32 	[%rd1+40], %r303;
	ld.global.s8 	%rs151, [%rd15+75];
	ld.global.s8 	%rs152, [%rd12+2];
	mul.wide.s16 	%r304, %rs152, %rs151;
	ld.global.u32 	%r305, [%rd1+44];
	add.s32 	%r306, %r304, %r305;
	st.global.u32 	[%rd1+44], %r306;
	ld.global.s8 	%rs153, [%rd15+76];
	ld.global.s8 	%rs154, [%rd12+2];
	mul.wide.s16 	%r307, %rs154, %rs153;
	ld.global.u32 	%r308, [%rd1+48];
	add.s32 	%r309, %r307, %r308;
	st.global.u32 	[%rd1+48], %r309;
	ld.global.s8 	%rs155, [%rd15+77];
	ld.global.s8 	%rs156, [%rd12+2];
	mul.wide.s16 	%r310, %rs156, %rs155;
	ld.global.u32 	%r311, [%rd1+52];
	add.s32 	%r312, %r310, %r311;
	st.global.u32 	[%rd1+52], %r312;
	ld.global.s8 	%rs157, [%rd15+78];
	ld.global.s8 	%rs158, [%rd12+2];
	mul.wide.s16 	%r313, %rs158, %rs157;
	ld.global.u32 	%r314, [%rd1+56];
	add.s32 	%r315, %r313, %r314;
	st.global.u32 	[%rd1+56], %r315;
	ld.global.s8 	%rs159, [%rd15+79];
	ld.global.s8 	%rs160, [%rd12+2];
	mul.wide.s16 	%r316, %rs160, %rs159;
	ld.global.u32 	%r317, [%rd1+60];
	add.s32 	%r318, %r316, %r317;
	st.global.u32 	[%rd1+60], %r318;
	ld.global.s8 	%rs161, [%rd15+80];
	ld.global.s8 	%rs162, [%rd12+2];
	mul.wide.s16 	%r319, %rs162, %rs161;
	ld.global.u32 	%r320, [%rd1+64];
	add.s32 	%r321, %r319, %r320;
	st.global.u32 	[%rd1+64], %r321;
	ld.global.s8 	%rs163, [%rd15+81];
	ld.global.s8 	%rs164, [%rd12+2];
	mul.wide.s16 	%r322, %rs164, %rs163;
	ld.global.u32 	%r323, [%rd1+68];
	add.s32 	%r324, %r322, %r323;
	st.global.u32 	[%rd1+68], %r324;
	ld.global.s8 	%rs165, [%rd15+82];
	ld.global.s8 	%rs166, [%rd12+2];
	mul.wide.s16 	%r325, %rs166, %rs165;
	ld.global.u32 	%r326, [%rd1+72];
	add.s32 	%r327, %r325, %r326;
	st.global.u32 	[%rd1+72], %r327;
	ld.global.s8 	%rs167, [%rd15+83];
	ld.global.s8 	%rs168, [%rd12+2];
	mul.wide.s16 	%r328, %rs168, %rs167;
	ld.global.u32 	%r329, [%rd1+76];
	add.s32 	%r330, %r328, %r329;
	st.global.u32 	[%rd1+76], %r330;
	ld.global.s8 	%rs169, [%rd15+84];
	ld.global.s8 	%rs170, [%rd12+2];
	mul.wide.s16 	%r331, %rs170, %rs169;
	ld.global.u32 	%r332, [%rd1+80];
	add.s32 	%r333, %r331, %r332;
	st.global.u32 	[%rd1+80], %r333;
	ld.global.s8 	%rs171, [%rd15+85];
	ld.global.s8 	%rs172, [%rd12+2];
	mul.wide.s16 	%r334, %rs172, %rs171;
	ld.global.u32 	%r335, [%rd1+84];
	add.s32 	%r336, %r334, %r335;
	st.global.u32 	[%rd1+84], %r336;
	ld.global.s8 	%rs173, [%rd15+86];
	ld.global.s8 	%rs174, [%rd12+2];
	mul.wide.s16 	%r337, %rs174, %rs173;
	ld.global.u32 	%r338, [%rd1+88];
	add.s32 	%r339, %r337, %r338;
	st.global.u32 	[%rd1+88], %r339;
	ld.global.s8 	%rs175, [%rd15+87];
	ld.global.s8 	%rs176, [%rd12+2];
	mul.wide.s16 	%r340, %rs176, %rs175;
	ld.global.u32 	%r341, [%rd1+92];
	add.s32 	%r342, %r340, %r341;
	st.global.u32 	[%rd1+92], %r342;
	ld.global.s8 	%rs177, [%rd15+88];
	ld.global.s8 	%rs178, [%rd12+2];
	mul.wide.s16 	%r343, %rs178, %rs177;
	ld.global.u32 	%r344, [%rd1+96];
	add.s32 	%r345, %r343, %r344;
	st.global.u32 	[%rd1+96], %r345;
	ld.global.s8 	%rs179, [%rd15+89];
	ld.global.s8 	%rs180, [%rd12+2];
	mul.wide.s16 	%r346, %rs180, %rs179;
	ld.global.u32 	%r347, [%rd1+100];
	add.s32 	%r348, %r346, %r347;
	st.global.u32 	[%rd1+100], %r348;
	ld.global.s8 	%rs181, [%rd15+90];
	ld.global.s8 	%rs182, [%rd12+2];
	mul.wide.s16 	%r349, %rs182, %rs181;
	ld.global.u32 	%r350, [%rd1+104];
	add.s32 	%r351, %r349, %r350;
	st.global.u32 	[%rd1+104], %r351;
	ld.global.s8 	%rs183, [%rd15+91];
	ld.global.s8 	%rs184, [%rd12+2];
	mul.wide.s16 	%r352, %rs184, %rs183;
	ld.global.u32 	%r353, [%rd1+108];
	add.s32 	%r354, %r352, %r353;
	st.global.u32 	[%rd1+108], %r354;
	ld.global.s8 	%rs185, [%rd15+92];
	ld.global.s8 	%rs186, [%rd12+2];
	mul.wide.s16 	%r355, %rs186, %rs185;
	ld.global.u32 	%r356, [%rd1+112];
	add.s32 	%r357, %r355, %r356;
	st.global.u32 	[%rd1+112], %r357;
	ld.global.s8 	%rs187, [%rd15+93];
	ld.global.s8 	%rs188, [%rd12+2];
	mul.wide.s16 	%r358, %rs188, %rs187;
	ld.global.u32 	%r359, [%rd1+116];
	add.s32 	%r360, %r358, %r359;
	st.global.u32 	[%rd1+116], %r360;
	ld.global.s8 	%rs189, [%rd15+94];
	ld.global.s8 	%rs190, [%rd12+2];
	mul.wide.s16 	%r361, %rs190, %rs189;
	ld.global.u32 	%r362, [%rd1+120];
	add.s32 	%r363, %r361, %r362;
	st.global.u32 	[%rd1+120], %r363;
	ld.global.s8 	%rs191, [%rd15+95];
	ld.global.s8 	%rs192, [%rd12+2];
	mul.wide.s16 	%r364, %rs192, %rs191;
	add.s32 	%r365, %r364, %r270;
	st.global.u32 	[%rd1+124], %r365;
	st.global.u32 	[%rd2], %r273;
	ld.global.u32 	%r366, [%rd1+4];
	st.global.u32 	[%rd2+4], %r366;
	ld.global.u32 	%r367, [%rd1+8];
	st.global.u32 	[%rd2+8], %r367;
	ld.global.u32 	%r368, [%rd1+12];
	st.global.u32 	[%rd2+12], %r368;
	ld.global.u32 	%r369, [%rd1+16];
	st.global.u32 	[%rd2+16], %r369;
	ld.global.u32 	%r370, [%rd1+20];
	st.global.u32 	[%rd2+20], %r370;
	ld.global.u32 	%r371, [%rd1+24];
	st.global.u32 	[%rd2+24], %r371;
	ld.global.u32 	%r372, [%rd1+28];
	st.global.u32 	[%rd2+28], %r372;
	ld.global.u32 	%r373, [%rd1+32];
	st.global.u32 	[%rd2+32], %r373;
	ld.global.u32 	%r374, [%rd1+36];
	st.global.u32 	[%rd2+36], %r374;
	ld.global.u32 	%r375, [%rd1+40];
	st.global.u32 	[%rd2+40], %r375;
	ld.global.u32 	%r376, [%rd1+44];
	st.global.u32 	[%rd2+44], %r376;
	ld.global.u32 	%r377, [%rd1+48];
	st.global.u32 	[%rd2+48], %r377;
	ld.global.u32 	%r378, [%rd1+52];
	st.global.u32 	[%rd2+52], %r378;
	ld.global.u32 	%r379, [%rd1+56];
	st.global.u32 	[%rd2+56], %r379;
	ld.global.u32 	%r380, [%rd1+60];
	st.global.u32 	[%rd2+60], %r380;
	ld.global.u32 	%r381, [%rd1+64];
	st.global.u32 	[%rd2+64], %r381;
	ld.global.u32 	%r382, [%rd1+68];
	st.global.u32 	[%rd2+68], %r382;
	ld.global.u32 	%r383, [%rd1+72];
	st.global.u32 	[%rd2+72], %r383;
	ld.global.u32 	%r384, [%rd1+76];
	st.global.u32 	[%rd2+76], %r384;
	ld.global.u32 	%r385, [%rd1+80];
	st.global.u32 	[%rd2+80], %r385;
	ld.global.u32 	%r386, [%rd1+84];
	st.global.u32 	[%rd2+84], %r386;
	ld.global.u32 	%r387, [%rd1+88];
	st.global.u32 	[%rd2+88], %r387;
	ld.global.u32 	%r388, [%rd1+92];
	st.global.u32 	[%rd2+92], %r388;
	ld.global.u32 	%r389, [%rd1+96];
	st.global.u32 	[%rd2+96], %r389;
	ld.global.u32 	%r390, [%rd1+100];
	st.global.u32 	[%rd2+100], %r390;
	ld.global.u32 	%r391, [%rd1+104];
	st.global.u32 	[%rd2+104], %r391;
	ld.global.u32 	%r392, [%rd1+108];
	st.global.u32 	[%rd2+108], %r392;
	ld.global.u32 	%r393, [%rd1+112];
	st.global.u32 	[%rd2+112], %r393;
	ld.global.u32 	%r394, [%rd1+116];
	st.global.u32 	[%rd2+116], %r394;
	ld.global.u32 	%r395, [%rd1+120];
	st.global.u32 	[%rd2+120], %r395;
	ld.global.u32 	%r396, [%rd1+124];
	st.global.u32 	[%rd2+124], %r396;
	ld.global.s8 	%rs193, [%rd15+96];
	ld.global.s8 	%rs194, [%rd12+3];
	mul.wide.s16 	%r397, %rs194, %rs193;
	ld.global.u32 	%r398, [%rd1];
	add.s32 	%r399, %r397, %r398;
	st.global.u32 	[%rd1], %r399;
	ld.global.s8 	%rs195, [%rd15+97];
	ld.global.s8 	%rs196, [%rd12+3];
	mul.wide.s16 	%r400, %rs196, %rs195;
	ld.global.u32 	%r401, [%rd1+4];
	add.s32 	%r402, %r400, %r401;
	st.global.u32 	[%rd1+4], %r402;
	ld.global.s8 	%rs197, [%rd15+98];
	ld.global.s8 	%rs198, [%rd12+3];
	mul.wide.s16 	%r403, %rs198, %rs197;
	ld.global.u32 	%r404, [%rd1+8];
	add.s32 	%r405, %r403, %r404;
	st.global.u32 	[%rd1+8], %r405;
	ld.global.s8 	%rs199, [%rd15+99];
	ld.global.s8 	%rs200, [%rd12+3];
	mul.wide.s16 	%r406, %rs200, %rs199;
	ld.global.u32 	%r407, [%rd1+12];
	add.s32 	%r408, %r406, %r407;
	st.global.u32 	[%rd1+12], %r408;
	ld.global.s8 	%rs201, [%rd15+100];
	ld.global.s8 	%rs202, [%rd12+3];
	mul.wide.s16 	%r409, %rs202, %rs201;
	ld.global.u32 	%r410, [%rd1+16];
	add.s32 	%r411, %r409, %r410;
	st.global.u32 	[%rd1+16], %r411;
	ld.global.s8 	%rs203, [%rd15+101];
	ld.global.s8 	%rs204, [%rd12+3];
	mul.wide.s16 	%r412, %rs204, %rs203;
	ld.global.u32 	%r413, [%rd1+20];
	add.s32 	%r414, %r412, %r413;
	st.global.u32 	[%rd1+20], %r414;
	ld.global.s8 	%rs205, [%rd15+102];
	ld.global.s8 	%rs206, [%rd12+3];
	mul.wide.s16 	%r415, %rs206, %rs205;
	ld.global.u32 	%r416, [%rd1+24];
	add.s32 	%r417, %r415, %r416;
	st.global.u32 	[%rd1+24], %r417;
	ld.global.s8 	%rs207, [%rd15+103];
	ld.global.s8 	%rs208, [%rd12+3];
	mul.wide.s16 	%r418, %rs208, %rs207;
	ld.global.u32 	%r419, [%rd1+28];
	add.s32 	%r420, %r418, %r419;
	st.global.u32 	[%rd1+28], %r420;
	ld.global.s8 	%rs209, [%rd15+104];
	ld.global.s8 	%rs210, [%rd12+3];
	mul.wide.s16 	%r421, %rs210, %rs209;
	ld.global.u32 	%r422, [%rd1+32];
	add.s32 	%r423, %r421, %r422;
	st.global.u32 	[%rd1+32], %r423;
	ld.global.s8 	%rs211, [%rd15+105];
	ld.global.s8 	%rs212, [%rd12+3];
	mul.wide.s16 	%r424, %rs212, %rs211;
	ld.global.u32 	%r425, [%rd1+36];
	add.s32 	%r426, %r424, %r425;
	st.global.u32 	[%rd1+36], %r426;
	ld.global.s8 	%rs213, [%rd15+106];
	ld.global.s8 	%rs214, [%rd12+3];
	mul.wide.s16 	%r427, %rs214, %rs213;
	ld.global.u32 	%r428, [%rd1+40];
	add.s32 	%r429, %r427, %r428;
	st.global.u32 	[%rd1+40], %r429;
	ld.global.s8 	%rs215, [%rd15+107];
	ld.global.s8 	%rs216, [%rd12+3];
	mul.wide.s16 	%r430, %rs216, %rs215;
	ld.global.u32 	%r431, [%rd1+44];
	add.s32 	%r432, %r430, %r431;
	st.global.u32 	[%rd1+44], %r432;
	ld.global.s8 	%rs217, [%rd15+108];
	ld.global.s8 	%rs218, [%rd12+3];
	mul.wide.s16 	%r433, %rs218, %rs217;
	ld.global.u32 	%r434, [%rd1+48];
	add.s32 	%r435, %r433, %r434;
	st.global.u32 	[%rd1+48], %r435;
	ld.global.s8 	%rs219, [%rd15+109];
	ld.global.s8 	%rs220, [%rd12+3];
	mul.wide.s16 	%r436, %rs220, %rs219;
	ld.global.u32 	%r437, [%rd1+52];
	add.s32 	%r438, %r436, %r437;
	st.global.u32 	[%rd1+52], %r438;
	ld.global.s8 	%rs221, [%rd15+110];
	ld.global.s8 	%rs222, [%rd12+3];
	mul.wide.s16 	%r439, %rs222, %rs221;
	ld.global.u32 	%r440, [%rd1+56];
	add.s32 	%r441, %r439, %r440;
	st.global.u32 	[%rd1+56], %r441;
	ld.global.s8 	%rs223, [%rd15+111];
	ld.global.s8 	%rs224, [%rd12+3];
	mul.wide.s16 	%r442, %rs224, %rs223;
	ld.global.u32 	%r443, [%rd1+60];
	add.s32 	%r444, %r442, %r443;
	st.global.u32 	[%rd1+60], %r444;
	ld.global.s8 	%rs225, [%rd15+112];
	ld.global.s8 	%rs226, [%rd12+3];
	mul.wide.s16 	%r445, %rs226, %rs225;
	ld.global.u32 	%r446, [%rd1+64];
	add.s32 	%r447, %r445, %r446;
	st.global.u32 	[%rd1+64], %r447;
	ld.global.s8 	%rs227, [%rd15+113];
	ld.global.s8 	%rs228, [%rd12+3];
	mul.wide.s16 	%r448, %rs228, %rs227;
	ld.global.u32 	%r449, [%rd1+68];
	add.s32 	%r450, %r448, %r449;
	st.global.u32 	[%rd1+68], %r450;
	ld.global.s8 	%rs229, [%rd15+114];
	ld.global.s8 	%rs230, [%rd12+3];
	mul.wide.s16 	%r451, %rs230, %rs229;
	ld.global.u32 	%r452, [%rd1+72];
	add.s32 	%r453, %r451, %r452;
	st.global.u32 	[%rd1+72], %r453;
	ld.global.s8 	%rs231, [%rd15+115];
	ld.global.s8 	%rs232, [%rd12+3];
	mul.wide.s16 	%r454, %rs232, %rs231;
	ld.global.u32 	%r455, [%rd1+76];
	add.s32 	%r456, %r454, %r455;
	st.global.u32 	[%rd1+76], %r456;
	ld.global.s8 	%rs233, [%rd15+116];
	ld.global.s8 	%rs234, [%rd12+3];
	mul.wide.s16 	%r457, %rs234, %rs233;
	ld.global.u32 	%r458, [%rd1+80];
	add.s32 	%r459, %r457, %r458;
	st.global.u32 	[%rd1+80], %r459;
	ld.global.s8 	%rs235, [%rd15+117];
	ld.global.s8 	%rs236, [%rd12+3];
	mul.wide.s16 	%r460, %rs236, %rs235;
	ld.global.u32 	%r461, [%rd1+84];
	add.s32 	%r462, %r460, %r461;
	st.global.u32 	[%rd1+84], %r462;
	ld.global.s8 	%rs237, [%rd15+118];
	ld.global.s8 	%rs238, [%rd12+3];
	mul.wide.s16 	%r463, %rs238, %rs237;
	ld.global.u32 	%r464, [%rd1+88];
	add.s32 	%r465, %r463, %r464;
	st.global.u32 	[%rd1+88], %r465;
	ld.global.s8 	%rs239, [%rd15+119];
	ld.global.s8 	%rs240, [%rd12+3];
	mul.wide.s16 	%r466, %rs240, %rs239;
	ld.global.u32 	%r467, [%rd1+92];
	add.s32 	%r468, %r466, %r467;
	st.global.u32 	[%rd1+92], %r468;
	ld.global.s8 	%rs241, [%rd15+120];
	ld.global.s8 	%rs242, [%rd12+3];
	mul.wide.s16 	%r469, %rs242, %rs241;
	ld.global.u32 	%r470, [%rd1+96];
	add.s32 	%r471, %r469, %r470;
	st.global.u32 	[%rd1+96], %r471;
	ld.global.s8 	%rs243, [%rd15+121];
	ld.global.s8 	%rs244, [%rd12+3];
	mul.wide.s16 	%r472, %rs244, %rs243;
	ld.global.u32 	%r473, [%rd1+100];
	add.s32 	%r474, %r472, %r473;
	st.global.u32 	[%rd1+100], %r474;
	ld.global.s8 	%rs245, [%rd15+122];
	ld.global.s8 	%rs246, [%rd12+3];
	mul.wide.s16 	%r475, %rs246, %rs245;
	ld.global.u32 	%r476, [%rd1+104];
	add.s32 	%r477, %r475, %r476;
	st.global.u32 	[%rd1+104], %r477;
	ld.global.s8 	%rs247, [%rd15+123];
	ld.global.s8 	%rs248, [%rd12+3];
	mul.wide.s16 	%r478, %rs248, %rs247;
	ld.global.u32 	%r479, [%rd1+108];
	add.s32 	%r480, %r478, %r479;
	st.global.u32 	[%rd1+108], %r480;
	ld.global.s8 	%rs249, [%rd15+124];
	ld.global.s8 	%rs250, [%rd12+3];
	mul.wide.s16 	%r481, %rs250, %rs249;
	ld.global.u32 	%r482, [%rd1+112];
	add.s32 	%r483, %r481, %r482;
	st.global.u32 	[%rd1+112], %r483;
	ld.global.s8 	%rs251, [%rd15+125];
	ld.global.s8 	%rs252, [%rd12+3];
	mul.wide.s16 	%r484, %rs252, %rs251;
	ld.global.u32 	%r485, [%rd1+116];
	add.s32 	%r486, %r484, %r485;
	st.global.u32 	[%rd1+116], %r486;
	ld.global.s8 	%rs253, [%rd15+126];
	ld.global.s8 	%rs254, [%rd12+3];
	mul.wide.s16 	%r487, %rs254, %rs253;
	ld.global.u32 	%r488, [%rd1+120];
	add.s32 	%r489, %r487, %r488;
	st.global.u32 	[%rd1+120], %r489;
	ld.global.s8 	%rs255, [%rd15+127];
	ld.global.s8 	%rs256, [%rd12+3];
	mul.wide.s16 	%r490, %rs256, %rs255;
	add.s32 	%r491, %r490, %r396;
	st.global.u32 	[%rd1+124], %r491;
	st.global.u32 	[%rd2], %r399;
	ld.global.u32 	%r492, [%rd1+4];
	st.global.u32 	[%rd2+4], %r492;
	ld.global.u32 	%r493, [%rd1+8];
	st.global.u32 	[%rd2+8], %r493;
	ld.global.u32 	%r494, [%rd1+12];
	st.global.u32 	[%rd2+12], %r494;
	ld.global.u32 	%r495, [%rd1+16];
	st.global.u32 	[%rd2+16], %r495;
	ld.global.u32 	%r496, [%rd1+20];
	st.global.u32 	[%rd2+20], %r496;
	ld.global.u32 	%r497, [%rd1+24];
	st.global.u32 	[%rd2+24], %r497;
	ld.global.u32 	%r498, [%rd1+28];
	st.global.u32 	[%rd2+28], %r498;
	ld.global.u32 	%r499, [%rd1+32];
	st.global.u32 	[%rd2+32], %r499;
	ld.global.u32 	%r500, [%rd1+36];
	st.global.u32 	[%rd2+36], %r500;
	ld.global.u32 	%r501, [%rd1+40];
	st.global.u32 	[%rd2+40], %r501;
	ld.global.u32 	%r502, [%rd1+44];
	st.global.u32 	[%rd2+44], %r502;
	ld.global.u32 	%r503, [%rd1+48];
	st.global.u32 	[%rd2+48], %r503;
	ld.global.u32 	%r504, [%rd1+52];
	st.global.u32 	[%rd2+52], %r504;
	ld.global.u32 	%r505, [%rd1+56];
	st.global.u32 	[%rd2+56], %r505;
	ld.global.u32 	%r506, [%rd1+60];
	st.global.u32 	[%rd2+60], %r506;
	ld.global.u32 	%r507, [%rd1+64];
	st.global.u32 	[%rd2+64], %r507;
	ld.global.u32 	%r508, [%rd1+68];
	st.global.u32 	[%rd2+68], %r508;
	ld.global.u32 	%r509, [%rd1+72];
	st.global.u32 	[%rd2+72], %r509;
	ld.global.u32 	%r510, [%rd1+76];
	st.global.u32 	[%rd2+76], %r510;
	ld.global.u32 	%r511, [%rd1+80];
	st.global.u32 	[%rd2+80], %r511;
	ld.global.u32 	%r512, [%rd1+84];
	st.global.u32 	[%rd2+84], %r512;
	ld.global.u32 	%r513, [%rd1+88];
	st.global.u32 	[%rd2+88], %r513;
	ld.global.u32 	%r514, [%rd1+92];
	st.global.u32 	[%rd2+92], %r514;
	ld.global.u32 	%r515, [%rd1+96];
	st.global.u32 	[%rd2+96], %r515;
	ld.global.u32 	%r516, [%rd1+100];
	st.global.u32 	[%rd2+100], %r516;
	ld.global.u32 	%r517, [%rd1+104];
	st.global.u32 	[%rd2+104], %r517;
	ld.global.u32 	%r518, [%rd1+108];
	st.global.u32 	[%rd2+108], %r518;
	ld.global.u32 	%r519, [%rd1+112];
	st.global.u32 	[%rd2+112], %r519;
	ld.global.u32 	%r520, [%rd1+116];
	st.global.u32 	[%rd2+116], %r520;
	ld.global.u32 	%r521, [%rd1+120];
	st.global.u32 	[%rd2+120], %r521;
	ld.global.u32 	%r522, [%rd1+124];
	st.global.u32 	[%rd2+124], %r522;
	ld.global.s8 	%rs257, [%rd15+128];
	ld.global.s8 	%rs258, [%rd12+4];
	mul.wide.s16 	%r523, %rs258, %rs257;
	ld.global.u32 	%r524, [%rd1];
	add.s32 	%r525, %r523, %r524;
	st.global.u32 	[%rd1], %r525;
	ld.global.s8 	%rs259, [%rd15+129];
	ld.global.s8 	%rs260, [%rd12+4];
	mul.wide.s16 	%r526, %rs260, %rs259;
	ld.global.u32 	%r527, [%rd1+4];
	add.s32 	%r528, %r526, %r527;
	st.global.u32 	[%rd1+4], %r528;
	ld.global.s8 	%rs261, [%rd15+130];
	ld.global.s8 	%rs262, [%rd12+4];
	mul.wide.s16 	%r529, %rs262, %rs261;
	ld.global.u32 	%r530, [%rd1+8];
	add.s32 	%r531, %r529, %r530;
	st.global.u32 	[%rd1+8], %r531;
	ld.global.s8 	%rs263, [%rd15+131];
	ld.global.s8 	%rs264, [%rd12+4];
	mul.wide.s16 	%r532, %rs264, %rs263;
	ld.global.u32 	%r533, [%rd1+12];
	add.s32 	%r534, %r532, %r533;
	st.global.u32 	[%rd1+12], %r534;
	ld.global.s8 	%rs265, [%rd15+132];
	ld.global.s8 	%rs266, [%rd12+4];
	mul.wide.s16 	%r535, %rs266, %rs265;
	ld.global.u32 	%r536, [%rd1+16];
	add.s32 	%r537, %r535, %r536;
	st.global.u32 	[%rd1+16], %r537;
	ld.global.s8 	%rs267, [%rd15+133];
	ld.global.s8 	%rs268, [%rd12+4];
	mul.wide.s16 	%r538, %rs268, %rs267;
	ld.global.u32 	%r539, [%rd1+20];
	add.s32 	%r540, %r538, %r539;
	st.global.u32 	[%rd1+20], %r540;
	ld.global.s8 	%rs269, [%rd15+134];
	ld.global.s8 	%rs270, [%rd12+4];
	mul.wide.s16 	%r541, %rs270, %rs269;
	ld.global.u32 	%r542, [%rd1+24];
	add.s32 	%r543, %r541, %r542;
	st.global.u32 	[%rd1+24], %r543;
	ld.global.s8 	%rs271, [%rd15+135];
	ld.global.s8 	%rs272, [%rd12+4];
	mul.wide.s16 	%r544, %rs272, %rs271;
	ld.global.u32 	%r545, [%rd1+28];
	add.s32 	%r546, %r544, %r545;
	st.global.u32 	[%rd1+28], %r546;
	ld.global.s8 	%rs273, [%rd15+136];
	ld.global.s8 	%rs274, [%rd12+4];
	mul.wide.s16 	%r547, %rs274, %rs273;
	ld.global.u32 	%r548, [%rd1+32];
	add.s32 	%r549, %r547, %r548;
	st.global.u32 	[%rd1+32], %r549;
	ld.global.s8 	%rs275, [%rd15+137];
	ld.global.s8 	%rs276, [%rd12+4];
	mul.wide.s16 	%r550, %rs276, %rs275;
	ld.global.u32 	%r551, [%rd1+36];
	add.s32 	%r552, %r550, %r551;
	st.global.u32 	[%rd1+36], %r552;
	ld.global.s8 	%rs277, [%rd15+138];
	ld.global.s8 	%rs278, [%rd12+4];
	mul.wide.s16 	%r553, %rs278, %rs277;
	ld.global.u32 	%r554, [%rd1+40];
	add.s32 	%r555, %r553, %r554;
	st.global.u32 	[%rd1+40], %r555;
	ld.global.s8 	%rs279, [%rd15+139];
	ld.global.s8 	%rs280, [%rd12+4];
	mul.wide.s16 	%r556, %rs280, %rs279;
	ld.global.u32 	%r557, [%rd1+44];
	add.s32 	%r558, %r556, %r557;
	st.global.u32 	[%rd1+44], %r558;
	ld.global.s8 	%rs281, [%rd15+140];
	ld.global.s8 	%rs282, [%rd12+4];
	mul.wide.s16 	%r559, %rs282, %rs281;
	ld.global.u32 	%r560, [%rd1+48];
	add.s32 	%r561, %r559, %r560;
	st.global.u32 	[%rd1+48], %r561;
	ld.global.s8 	%rs283, [%rd15+141];
	ld.global.s8 	%rs284, [%rd12+4];
	mul.wide.s16 	%r562, %rs284, %rs283;
	ld.global.u32 	%r563, [%rd1+52];
	add.s32 	%r564, %r562, %r563;
	st.global.u32 	[%rd1+52], %r564;
	ld.global.s8 	%rs285, [%rd15+142];
	ld.global.s8 	%rs286, [%rd12+4];
	mul.wide.s16 	%r565, %rs286, %rs285;
	ld.global.u32 	%r566, [%rd1+56];
	add.s32 	%r567, %r565, %r566;
	st.global.u32 	[%rd1+56], %r567;
	ld.global.s8 	%rs287, [%rd15+143];
	ld.global.s8 	%rs288, [%rd12+4];
	mul.wide.s16 	%r568, %rs288, %rs287;
	ld.global.u32 	%r569, [%rd1+60];
	add.s32 	%r570, %r568, %r569;
	st.global.u32 	[%rd1+60], %r570;
	ld.global.s8 	%rs289, [%rd15+144];
	ld.global.s8 	%rs290, [%rd12+4];
	mul.wide.s16 	%r571, %rs290, %rs289;
	ld.global.u32 	%r572, [%rd1+64];
	add.s32 	%r573, %r571, %r572;
	st.global.u32 	[%rd1+64], %r573;
	ld.global.s8 	%rs291, [%rd15+145];
	ld.global.s8 	%rs292, [%rd12+4];
	mul.wide.s16 	%r574, %rs292, %rs291;
	ld.global.u32 	%r575, [%rd1+68];
	add.s32 	%r576, %r574, %r575;
	st.global.u32 	[%rd1+68], %r576;
	ld.global.s8 	%rs293, [%rd15+146];
	ld.global.s8 	%rs294, [%rd12+4];
	mul.wide.s16 	%r577, %rs294, %rs293;
	ld.global.u32 	%r578, [%rd1+72];
	add.s32 	%r579, %r577, %r578;
	st.global.u32 	[%rd1+72], %r579;
	ld.global.s8 	%rs295, [%rd15+147];
	ld.global.s8 	%rs296, [%rd12+4];
	mul.wide.s16 	%r580, %rs296, %rs295;
	ld.global.u32 	%r581, [%rd1+76];
	add.s32 	%r582, %r580, %r581;
	st.global.u32 	[%rd1+76], %r582;
	ld.global.s8 	%rs297, [%rd15+148];
	ld.global.s8 	%rs298, [%rd12+4];
	mul.wide.s16 	%r583, %rs298, %rs297;
	ld.global.u32 	%r584, [%rd1+80];
	add.s32 	%r585, %r583, %r584;
	st.global.u32 	[%rd1+80], %r585;
	ld.global.s8 	%rs299, [%rd15+149];
	ld.global.s8 	%rs300, [%rd12+4];
	mul.wide.s16 	%r586, %rs300, %rs299;
	ld.global.u32 	%r587, [%rd1+84];
	add.s32 	%r588, %r586, %r587;
	st.global.u32 	[%rd1+84], %r588;
	ld.global.s8 	%rs301, [%rd15+150];
	ld.global.s8 	%rs302, [%rd12+4];
	mul.wide.s16 	%r589, %rs302, %rs301;
	ld.global.u32 	%r590, [%rd1+88];
	add.s32 	%r591, %r589, %r590;
	st.global.u32 	[%rd1+88], %r591;
	ld.global.s8 	%rs303, [%rd15+151];
	ld.global.s8 	%rs304, [%rd12+4];
	mul.wide.s16 	%r592, %rs304, %rs303;
	ld.global.u32 	%r593, [%rd1+92];
	add.s32 	%r594, %r592, %r593;
	st.global.u32 	[%rd1+92], %r594;
	ld.global.s8 	%rs305, [%rd15+152];
	ld.global.s8 	%rs306, [%rd12+4];
	mul.wide.s16 	%r595, %rs306, %rs305;
	ld.global.u32 	%r596, [%rd1+96];
	add.s32 	%r597, %r595, %r596;
	st.global.u32 	[%rd1+96], %r597;
	ld.global.s8 	%rs307, [%rd15+153];
	ld.global.s8 	%rs308, [%rd12+4];
	mul.wide.s16 	%r598, %rs308, %rs307;
	ld.global.u32 	%r599, [%rd1+100];
	add.s32 	%r600, %r598, %r599;
	st.global.u32 	[%rd1+100], %r600;
	ld.global.s8 	%rs309, [%rd15+154];
	ld.global.s8 	%rs310, [%rd12+4];
	mul.wide.s16 	%r601, %rs310, %rs309;
	ld.global.u32 	%r602, [%rd1+104];
	add.s32 	%r603, %r601, %r602;
	st.global.u32 	[%rd1+104], %r603;
	ld.global.s8 	%rs311, [%rd15+155];
	ld.global.s8 	%rs312, [%rd12+4];
	mul.wide.s16 	%r604, %rs312, %rs311;
	ld.global.u32 	%r605, [%rd1+108];
	add.s32 	%r606, %r604, %r605;
	st.global.u32 	[%rd1+108], %r606;
	ld.global.s8 	%rs313, [%rd15+156];
	ld.global.s8 	%rs314, [%rd12+4];
	mul.wide.s16 	%r607, %rs314, %rs313;
	ld.global.u32 	%r608, [%rd1+112];
	add.s32 	%r609, %r607, %r608;
	st.global.u32 	[%rd1+112], %r609;
	ld.global.s8 	%rs315, [%rd15+157];
	ld.global.s8 	%rs316, [%rd12+4];
	mul.wide.s16 	%r610, %rs316, %rs315;
	ld.global.u32 	%r611, [%rd1+116];
	add.s32 	%r612, %r610, %r611;
	st.global.u32 	[%rd1+116], %r612;
	ld.global.s8 	%rs317, [%rd15+158];
	ld.global.s8 	%rs318, [%rd12+4];
	mul.wide.s16 	%r613, %rs318, %rs317;
	ld.global.u32 	%r614, [%rd1+120];
	add.s32 	%r615, %r613, %r614;
	st.global.u32 	[%rd1+120], %r615;
	ld.global.s8 	%rs319, [%rd15+159];
	ld.global.s8 	%rs320, [%rd12+4];
	mul.wide.s16 	%r616, %rs320, %rs319;
	add.s32 	%r617, %r616, %r522;
	st.global.u32 	[%rd1+124], %r617;
	st.global.u32 	[%rd2], %r525;
	ld.global.u32 	%r618, [%rd1+4];
	st.global.u32 	[%rd2+4], %r618;
	ld.global.u32 	%r619, [%rd1+8];
	st.global.u32 	[%rd2+8], %r619;
	ld.global.u32 	%r620, [%rd1+12];
	st.global.u32 	[%rd2+12], %r620;
	ld.global.u32 	%r621, [%rd1+16];
	st.global.u32 	[%rd2+16], %r621;
	ld.global.u32 	%r622, [%rd1+20];
	st.global.u32 	[%rd2+20], %r622;
	ld.global.u32 	%r623, [%rd1+24];
	st.global.u32 	[%rd2+24], %r623;
	ld.global.u32 	%r624, [%rd1+28];
	st.global.u32 	[%rd2+28], %r624;
	ld.global.u32 	%r625, [%rd1+32];
	st.global.u32 	[%rd2+32], %r625;
	ld.global.u32 	%r626, [%rd1+36];
	st.global.u32 	[%rd2+36], %r626;
	ld.global.u32 	%r627, [%rd1+40];
	st.global.u32 	[%rd2+40], %r627;
	ld.global.u32 	%r628, [%rd1+44];
	st.global.u32 	[%rd2+44], %r628;
	ld.global.u32 	%r629, [%rd1+48];
	st.global.u32 	[%rd2+48], %r629;
	ld.global.u32 	%r630, [%rd1+52];
	st.global.u32 	[%rd2+52], %r630;
	ld.global.u32 	%r631, [%rd1+56];
	st.global.u32 	[%rd2+56], %r631;
	ld.global.u32 	%r632, [%rd1+60];
	st.global.u32 	[%rd2+60], %r632;
	ld.global.u32 	%r633, [%rd1+64];
	st.global.u32 	[%rd2+64], %r633;
	ld.global.u32 	%r634, [%rd1+68];
	st.global.u32 	[%rd2+68], %r634;
	ld.global.u32 	%r635, [%rd1+72];
	st.global.u32 	[%rd2+72], %r635;
	ld.global.u32 	%r636, [%rd1+76];
	st.global.u32 	[%rd2+76], %r636;
	ld.global.u32 	%r637, [%rd1+80];
	st.global.u32 	[%rd2+80], %r637;
	ld.global.u32 	%r638, [%rd1+84];
	st.global.u32 	[%rd2+84], %r638;
	ld.global.u32 	%r639, [%rd1+88];
	st.global.u32 	[%rd2+88], %r639;
	ld.global.u32 	%r640, [%rd1+92];
	st.global.u32 	[%rd2+92], %r640;
	ld.global.u32 	%r641, [%rd1+96];
	st.global.u32 	[%rd2+96], %r641;
	ld.global.u32 	%r642, [%rd1+100];
	st.global.u32 	[%rd2+100], %r642;
	ld.global.u32 	%r643, [%rd1+104];
	st.global.u32 	[%rd2+104], %r643;
	ld.global.u32 	%r644, [%rd1+108];
	st.global.u32 	[%rd2+108], %r644;
	ld.global.u32 	%r645, [%rd1+112];
	st.global.u32 	[%rd2+112], %r645;
	ld.global.u32 	%r646, [%rd1+116];
	st.global.u32 	[%rd2+116], %r646;
	ld.global.u32 	%r647, [%rd1+120];
	st.global.u32 	[%rd2+120], %r647;
	ld.global.u32 	%r648, [%rd1+124];
	st.global.u32 	[%rd2+124], %r648;
	ld.global.s8 	%rs321, [%rd15+160];
	ld.global.s8 	%rs322, [%rd12+5];
	mul.wide.s16 	%r649, %rs322, %rs321;
	ld.global.u32 	%r650, [%rd1];
	add.s32 	%r651, %r649, %r650;
	st.global.u32 	[%rd1], %r651;
	ld.global.s8 	%rs323, [%rd15+161];
	ld.global.s8 	%rs324, [%rd12+5];
	mul.wide.s16 	%r652, %rs324, %rs323;
	ld.global.u32 	%r653, [%rd1+4];
	add.s32 	%r654, %r652, %r653;
	st.global.u32 	[%rd1+4], %r654;
	ld.global.s8 	%rs325, [%rd15+162];
	ld.global.s8 	%rs326, [%rd12+5];
	mul.wide.s16 	%r655, %rs326, %rs325;
	ld.global.u32 	%r656, [%rd1+8];
	add.s32 	%r657, %r655, %r656;
	st.global.u32 	[%rd1+8], %r657;
	ld.global.s8 	%rs327, [%rd15+163];
	ld.global.s8 	%rs328, [%rd12+5];
	mul.wide.s16 	%r658, %rs328, %rs327;
	ld.global.u32 	%r659, [%rd1+12];
	add.s32 	%r660, %r658, %r659;
	st.global.u32 	[%rd1+12], %r660;
	ld.global.s8 	%rs329, [%rd15+164];
	ld.global.s8 	%rs330, [%rd12+5];
	mul.wide.s16 	%r661, %rs330, %rs329;
	ld.global.u32 	%r662, [%rd1+16];
	add.s32 	%r663, %r661, %r662;
	st.global.u32 	[%rd1+16], %r663;
	ld.global.s8 	%rs331, [%rd15+165];
	ld.global.s8 	%rs332, [%rd12+5];
	mul.wide.s16 	%r664, %rs332, %rs331;
	ld.global.u32 	%r665, [%rd1+20];
	add.s32 	%r666, %r664, %r665;
	st.global.u32 	[%rd1+20], %r666;
	ld.global.s8 	%rs333, [%rd15+166];
	ld.global.s8 	%rs334, [%rd12+5];
	mul.wide.s16 	%r667, %rs334, %rs333;
	ld.global.u32 	%r668, [%rd1+24];
	add.s32 	%r669, %r667, %r668;
	st.global.u32 	[%rd1+24], %r669;
	ld.global.s8 	%rs335, [%rd15+167];
	ld.global.s8 	%rs336, [%rd12+5];
	mul.wide.s16 	%r670, %rs336, %rs335;
	ld.global.u32 	%r671, [%rd1+28];
	add.s32 	%r672, %r670, %r671;
	st.global.u32 	[%rd1+28], %r672;
	ld.global.s8 	%rs337, [%rd15+168];
	ld.global.s8 	%rs338, [%rd12+5];
	mul.wide.s16 	%r673, %rs338, %rs337;
	ld.global.u32 	%r674, [%rd1+32];
	add.s32 	%r675, %r673, %r674;
	st.global.u32 	[%rd1+32], %r675;
	ld.global.s8 	%rs339, [%rd15+169];
	ld.global.s8 	%rs340, [%rd12+5];
	mul.wide.s16 	%r676, %rs340, %rs339;
	ld.global.u32 	%r677, [%rd1+36];
	add.s32 	%r678, %r676, %r677;
	st.global.u32 	[%rd1+36], %r678;
	ld.global.s8 	%rs341, [%rd15+170];
	ld.global.s8 	%rs342, [%rd12+5];
	mul.wide.s16 	%r679, %rs342, %rs341;
	ld.global.u32 	%r680, [%rd1+40];
	add.s32 	%r681, %r679, %r680;
	st.global.u32 	[%rd1+40], %r681;
	ld.global.s8 	%rs343, [%rd15+171];
	ld.global.s8 	%rs344, [%rd12+5];
	mul.wide.s16 	%r682, %rs344, %rs343;
	ld.global.u32 	%r683, [%rd1+44];
	add.s32 	%r684, %r682, %r683;
	st.global.u32 	[%rd1+44], %r684;
	ld.global.s8 	%rs345, [%rd15+172];
	ld.global.s8 	%rs346, [%rd12+5];
	mul.wide.s16 	%r685, %rs346, %rs345;
	ld.global.u32 	%r686, [%rd1+48];
	add.s32 	%r687, %r685, %r686;
	st.global.u32 	[%rd1+48], %r687;
	ld.global.s8 	%rs347, [%rd15+173];
	ld.global.s8 	%rs348, [%rd12+5];
	mul.wide.s16 	%r688, %rs348, %rs347;
	ld.global.u32 	%r689, [%rd1+52];
	add.s32 	%r690, %r688, %r689;
	st.global.u32 	[%rd1+52], %r690;
	ld.global.s8 	%rs349, [%rd15+174];
	ld.global.s8 	%rs350, [%rd12+5];
	mul.wide.s16 	%r691, %rs350, %rs349;
	ld.global.u32 	%r692, [%rd1+56];
	add.s32 	%r693, %r691, %r692;
	st.global.u32 	[%rd1+56], %r693;
	ld.global.s8 	%rs351, [%rd15+175];
	ld.global.s8 	%rs352, [%rd12+5];
	mul.wide.s16 	%r694, %rs352, %rs351;
	ld.global.u32 	%r695, [%rd1+60];
	add.s32 	%r696, %r694, %r695;
	st.global.u32 	[%rd1+60], %r696;
	ld.global.s8 	%rs353, [%rd15+176];
	ld.global.s8 	%rs354, [%rd12+5];
	mul.wide.s16 	%r697, %rs354, %rs353;
	ld.global.u32 	%r698, [%rd1+64];
	add.s32 	%r699, %r697, %r698;
	st.global.u32 	[%rd1+64], %r699;
	ld.global.s8 	%rs355, [%rd15+177];
	ld.global.s8 	%rs356, [%rd12+5];
	mul.wide.s16 	%r700, %rs356, %rs355;
	ld.global.u32 	%r701, [%rd1+68];
	add.s32 	%r702, %r700, %r701;
	st.global.u32 	[%rd1+68], %r702;
	ld.global.s8 	%rs357, [%rd15+178];
	ld.global.s8 	%rs358, [%rd12+5];
	mul.wide.s16 	%r703, %rs358, %rs357;
	ld.global.u32 	%r704, [%rd1+72];
	add.s32 	%r705, %r703, %r704;
	st.global.u32 	[%rd1+72], %r705;
	ld.global.s8 	%rs359, [%rd15+179];
	ld.global.s8 	%rs360, [%rd12+5];
	mul.wide.s16 	%r706, %rs360, %rs359;
	ld.global.u32 	%r707, [%rd1+76];
	add.s32 	%r708, %r706, %r707;
	st.global.u32 	[%rd1+76], %r708;
	ld.global.s8 	%rs361, [%rd15+180];
	ld.global.s8 	%rs362, [%rd12+5];
	mul.wide.s16 	%r709, %rs362, %rs361;
	ld.global.u32 	%r710, [%rd1+80];
	add.s32 	%r711, %r709, %r710;
	st.global.u32 	[%rd1+80], %r711;
	ld.global.s8 	%rs363, [%rd15+181];
	ld.global.s8 	%rs364, [%rd12+5];
	mul.wide.s16 	%r712, %rs364, %rs363;
	ld.global.u32 	%r713, [%rd1+84];
	add.s32 	%r714, %r712, %r713;
	st.global.u32 	[%rd1+84], %r714;
	ld.global.s8 	%rs365, [%rd15+182];
	ld.global.s8 	%rs366, [%rd12+5];
	mul.wide.s16 	%r715, %rs366, %rs365;
	ld.global.u32 	%r716, [%rd1+88];
	add.s32 	%r717, %r715, %r716;
	st.global.u32 	[%rd1+88], %r717;
	ld.global.s8 	%rs367, [%rd15+183];
	ld.global.s8 	%rs368, [%rd12+5];
	mul.wide.s16 	%r718, %rs368, %rs367;
	ld.global.u32 	%r719, [%rd1+92];
	add.s32 	%r720, %r718, %r719;
	st.global.u32 	[%rd1+92], %r720;
	ld.global.s8 	%rs369, [%rd15+184];
	ld.global.s8 	%rs370, [%rd12+5];
	mul.wide.s16 	%r721, %rs370, %rs369;
	ld.global.u32 	%r722, [%rd1+96];
	add.s32 	%r723, %r721, %r722;
	st.global.u32 	[%rd1+96], %r723;
	ld.global.s8 	%rs371, [%rd15+185];
	ld.global.s8 	%rs372, [%rd12+5];
	mul.wide.s16 	%r724, %rs372, %rs371;
	ld.global.u32 	%r725, [%rd1+100];
	add.s32 	%r726, %r724, %r725;
	st.global.u32 	[%rd1+100], %r726;
	ld.global.s8 	%rs373, [%rd15+186];
	ld.global.s8 	%rs374, [%rd12+5];
	mul.wide.s16 	%r727, %rs374, %rs373;
	ld.global.u32 	%r728, [%rd1+104];
	add.s32 	%r729, %r727, %r728;
	st.global.u32 	[%rd1+104], %r729;
	ld.global.s8 	%rs375, [%rd15+187];
	ld.global.s8 	%rs376, [%rd12+5];
	mul.wide.s16 	%r730, %rs376, %rs375;
	ld.global.u32 	%r731, [%rd1+108];
	add.s32 	%r732, %r730, %r731;
	st.global.u32 	[%rd1+108], %r732;
	ld.global.s8 	%rs377, [%rd15+188];
	ld.global.s8 	%rs378, [%rd12+5];
	mul.wide.s16 	%r733, %rs378, %rs377;
	ld.global.u32 	%r734, [%rd1+112];
	add.s32 	%r735, %r733, %r734;
	st.global.u32 	[%rd1+112], %r735;
	ld.global.s8 	%rs379, [%rd15+189];
	ld.global.s8 	%rs380, [%rd12+5];
	mul.wide.s16 	%r736, %rs380, %rs379;
	ld.global.u32 	%r737, [%rd1+116];
	add.s32 	%r738, %r736, %r737;
	st.global.u32 	[%rd1+116], %r738;
	ld.global.s8 	%rs381, [%rd15+190];
	ld.global.s8 	%rs382, [%rd12+5];
	mul.wide.s16 	%r739, %rs382, %rs381;
	ld.global.u32 	%r740, [%rd1+120];
	add.s32 	%r741, %r739, %r740;
	st.global.u32 	[%rd1+120], %r741;
	ld.global.s8 	%rs383, [%rd15+191];
	ld.global.s8 	%rs384, [%rd12+5];
	mul.wide.s16 	%r742, %rs384, %rs383;
	add.s32 	%r743, %r742, %r648;
	st.global.u32 	[%rd1+124], %r743;
	st.global.u32 	[%rd2], %r651;
	ld.global.u32 	%r744, [%rd1+4];
	st.global.u32 	[%rd2+4], %r744;
	ld.global.u32 	%r745, [%rd1+8];
	st.global.u32 	[%rd2+8], %r745;
	ld.global.u32 	%r746, [%rd1+12];
	st.global.u32 	[%rd2+12], %r746;
	ld.global.u32 	%r747, [%rd1+16];
	st.global.u32 	[%rd2+16], %r747;
	ld.global.u32 	%r748, [%rd1+20];
	st.global.u32 	[%rd2+20], %r748;
	ld.global.u32 	%r749, [%rd1+24];
	st.global.u32 	[%rd2+24], %r749;
	ld.global.u32 	%r750, [%rd1+28];
	st.global.u32 	[%rd2+28], %r750;
	ld.global.u32 	%r751, [%rd1+32];
	st.global.u32 	[%rd2+32], %r751;
	ld.global.u32 	%r752, [%rd1+36];
	st.global.u32 	[%rd2+36], %r752;
	ld.global.u32 	%r753, [%rd1+40];
	st.global.u32 	[%rd2+40], %r753;
	ld.global.u32 	%r754, [%rd1+44];
	st.global.u32 	[%rd2+44], %r754;
	ld.global.u32 	%r755, [%rd1+48];
	st.global.u32 	[%rd2+48], %r755;
	ld.global.u32 	%r756, [%rd1+52];
	st.global.u32 	[%rd2+52], %r756;
	ld.global.u32 	%r757, [%rd1+56];
	st.global.u32 	[%rd2+56], %r757;
	ld.global.u32 	%r758, [%rd1+60];
	st.global.u32 	[%rd2+60], %r758;
	ld.global.u32 	%r759, [%rd1+64];
	st.global.u32 	[%rd2+64], %r759;
	ld.global.u32 	%r760, [%rd1+68];
	st.global.u32 	[%rd2+68], %r760;
	ld.global.u32 	%r761, [%rd1+72];
	st.global.u32 	[%rd2+72], %r761;
	ld.global.u32 	%r762, [%rd1+76];
	st.global.u32 	[%rd2+76], %r762;
	ld.global.u32 	%r763, [%rd1+80];
	st.global.u32 	[%rd2+80], %r763;
	ld.global.u32 	%r764, [%rd1+84];
	st.global.u32 	[%rd2+84], %r764;
	ld.global.u32 	%r765, [%rd1+88];
	st.global.u32 	[%rd2+88], %r765;
	ld.global.u32 	%r766, [%rd1+92];
	st.global.u32 	[%rd2+92], %r766;
	ld.global.u32 	%r767, [%rd1+96];
	st.global.u32 	[%rd2+96], %r767;
	ld.global.u32 	%r768, [%rd1+100];
	st.global.u32 	[%rd2+100], %r768;
	ld.global.u32 	%r769, [%rd1+104];
	st.global.u32 	[%rd2+104], %r769;
	ld.global.u32 	%r770, [%rd1+108];
	st.global.u32 	[%rd2+108], %r770;
	ld.global.u32 	%r771, [%rd1+112];
	st.global.u32 	[%rd2+112], %r771;
	ld.global.u32 	%r772, [%rd1+116];
	st.global.u32 	[%rd2+116], %r772;
	ld.global.u32 	%r773, [%rd1+120];
	st.global.u32 	[%rd2+120], %r773;
	ld.global.u32 	%r774, [%rd1+124];
	st.global.u32 	[%rd2+124], %r774;
	ld.global.s8 	%rs385, [%rd15+192];
	ld.global.s8 	%rs386, [%rd12+6];
	mul.wide.s16 	%r775, %rs386, %rs385;
	ld.global.u32 	%r776, [%rd1];
	add.s32 	%r777, %r775, %r776;
	st.global.u32 	[%rd1], %r777;
	ld.global.s8 	%rs387, [%rd15+193];
	ld.global.s8 	%rs388, [%rd12+6];
	mul.wide.s16 	%r778, %rs388, %rs387;
	ld.global.u32 	%r779, [%rd1+4];
	add.s32 	%r780, %r778, %r779;
	st.global.u32 	[%rd1+4], %r780;
	ld.global.s8 	%rs389, [%rd15+194];
	ld.global.s8 	%rs390, [%rd12+6];
	mul.wide.s16 	%r781, %rs390, %rs389;
	ld.global.u32 	%r782, [%rd1+8];
	add.s32 	%r783, %r781, %r782;
	st.global.u32 	[%rd1+8], %r783;
	ld.global.s8 	%rs391, [%rd15+195];
	ld.global.s8 	%rs392, [%rd12+6];
	mul.wide.s16 	%r784, %rs392, %rs391;
	ld.global.u32 	%r785, [%rd1+12];
	add.s32 	%r786, %r784, %r785;
	st.global.u32 	[%rd1+12], %r786;
	ld.global.s8 	%rs393, [%rd15+196];
	ld.global.s8 	%rs394, [%rd12+6];
	mul.wide.s16 	%r787, %rs394, %rs393;
	ld.global.u32 	%r788, [%rd1+16];
	add.s32 	%r789, %r787, %r788;
	st.global.u32 	[%rd1+16], %r789;
	ld.global.s8 	%rs395, [%rd15+197];
	ld.global.s8 	%rs396, [%rd12+6];
	mul.wide.s16 	%r790, %rs396, %rs395;
	ld.global.u32 	%r791, [%rd1+20];
	add.s32 	%r792, %r790, %r791;
	st.global.u32 	[%rd1+20], %r792;
	ld.global.s8 	%rs397, [%rd15+198];
	ld.global.s8 	%rs398, [%rd12+6];
	mul.wide.s16 	%r793, %rs398, %rs397;
	ld.global.u32 	%r794, [%rd1+24];
	add.s32 	%r795, %r793, %r794;
	st.global.u32 	[%rd1+24], %r795;
	ld.global.s8 	%rs399, [%rd15+199];
	ld.global.s8 	%rs400, [%rd12+6];
	mul.wide.s16 	%r796, %rs400, %rs399;
	ld.global.u32 	%r797, [%rd1+28];
	add.s32 	%r798, %r796, %r797;
	st.global.u32 	[%rd1+28], %r798;
	ld.global.s8 	%rs401, [%rd15+200];
	ld.global.s8 	%rs402, [%rd12+6];
	mul.wide.s16 	%r799, %rs402, %rs401;
	ld.global.u32 	%r800, [%rd1+32];
	add.s32 	%r801, %r799, %r800;
	st.global.u32 	[%rd1+32], %r801;
	ld.global.s8 	%rs403, [%rd15+201];
	ld.global.s8 	%rs404, [%rd12+6];
	mul.wide.s16 	%r802, %rs404, %rs403;
	ld.global.u32 	%r803, [%rd1+36];
	add.s32 	%r804, %r802, %r803;
	st.global.u32 	[%rd1+36], %r804;
	ld.global.s8 	%rs405, [%rd15+202];
	ld.global.s8 	%rs406, [%rd12+6];
	mul.wide.s16 	%r805, %rs406, %rs405;
	ld.global.u32 	%r806, [%rd1+40];
	add.s32 	%r807, %r805, %r806;
	st.global.u32 	[%rd1+40], %r807;
	ld.global.s8 	%rs407, [%rd15+203];
	ld.global.s8 	%rs408, [%rd12+6];
	mul.wide.s16 	%r808, %rs408, %rs407;
	ld.global.u32 	%r809, [%rd1+44];
	add.s32 	%r810, %r808, %r809;
	st.global.u32 	[%rd1+44], %r810;
	ld.global.s8 	%rs409, [%rd15+204];
	ld.global.s8 	%rs410, [%rd12+6];
	mul.wide.s16 	%r811, %rs410, %rs409;
	ld.global.u32 	%r812, [%rd1+48];
	add.s32 	%r813, %r811, %r812;
	st.global.u32 	[%rd1+48], %r813;
	ld.global.s8 	%rs411, [%rd15+205];
	ld.global.s8 	%rs412, [%rd12+6];
	mul.wide.s16 	%r814, %rs412, %rs411;
	ld.global.u32 	%r815, [%rd1+52];
	add.s32 	%r816, %r814, %r815;
	st.global.u32 	[%rd1+52], %r816;
	ld.global.s8 	%rs413, [%rd15+206];
	ld.global.s8 	%rs414, [%rd12+6];
	mul.wide.s16 	%r817, %rs414, %rs413;
	ld.global.u32 	%r818, [%rd1+56];
	add.s32 	%r819, %r817, %r818;
	st.global.u32 	[%rd1+56], %r819;
	ld.global.s8 	%rs415, [%rd15+207];
	ld.global.s8 	%rs416, [%rd12+6];
	mul.wide.s16 	%r820, %rs416, %rs415;
	ld.global.u32 	%r821, [%rd1+60];
	add.s32 	%r822, %r820, %r821;
	st.global.u32 	[%rd1+60], %r822;
	ld.global.s8 	%rs417, [%rd15+208];
	ld.global.s8 	%rs418, [%rd12+6];
	mul.wide.s16 	%r823, %rs418, %rs417;
	ld.global.u32 	%r824, [%rd1+64];
	add.s32 	%r825, %r823, %r824;
	st.global.u32 	[%rd1+64], %r825;
	ld.global.s8 	%rs419, [%rd15+209];
	ld.global.s8 	%rs420, [%rd12+6];
	mul.wide.s16 	%r826, %rs420, %rs419;
	ld.global.u32 	%r827, [%rd1+68];
	add.s32 	%r828, %r826, %r827;
	st.global.u32 	[%rd1+68], %r828;
	ld.global.s8 	%rs421, [%rd15+210];
	ld.global.s8 	%rs422, [%rd12+6];
	mul.wide.s16 	%r829, %rs422, %rs421;
	ld.global.u32 	%r830, [%rd1+72];
	add.s32 	%r831, %r829, %r830;
	st.global.u32 	[%rd1+72], %r831;
	ld.global.s8 	%rs423, [%rd15+211];
	ld.global.s8 	%rs424, [%rd12+6];
	mul.wide.s16 	%r832, %rs424, %rs423;
	ld.global.u32 	%r833, [%rd1+76];
	add.s32 	%r834, %r832, %r833;
	st.global.u32 	[%rd1+76], %r834;
	ld.global.s8 	%rs425, [%rd15+212];
	ld.global.s8 	%rs426, [%rd12+6];
	mul.wide.s16 	%r835, %rs426, %rs425;
	ld.global.u32 	%r836, [%rd1+80];
	add.s32 	%r837, %r835, %r836;
	st.global.u32 	[%rd1+80], %r837;
	ld.global.s8 	%rs427, [%rd15+213];
	ld.global.s8 	%rs428, [%rd12+6];
	mul.wide.s16 	%r838, %rs428, %rs427;
	ld.global.u32 	%r839, [%rd1+84];
	add.s32 	%r840, %r838, %r839;
	st.global.u32 	[%rd1+84], %r840;
	ld.global.s8 	%rs429, [%rd15+214];
	ld.global.s8 	%rs430, [%rd12+6];
	mul.wide.s16 	%r841, %rs430, %rs429;
	ld.global.u32 	%r842, [%rd1+88];
	add.s32 	%r843, %r841, %r842;
	st.global.u32 	[%rd1+88], %r843;
	ld.global.s8 	%rs431, [%rd15+215];
	ld.global.s8 	%rs432, [%rd12+6];
	mul.wide.s16 	%r844, %rs432, %rs431;
	ld.global.u32 	%r845, [%rd1+92];
	add.s32 	%r846, %r844, %r845;
	st.global.u32 	[%rd1+92], %r846;
	ld.global.s8 	%rs433, [%rd15+216];
	ld.global.s8 	%rs434, [%rd12+6];
	mul.wide.s16 	%r847, %rs434, %rs433;
	ld.global.u32 	%r848, [%rd1+96];
	add.s32 	%r849, %r847, %r848;
	st.global.u32 	[%rd1+96], %r849;
	ld.global.s8 	%rs435, [%rd15+217];
	ld.global.s8 	%rs436, [%rd12+6];
	mul.wide.s16 	%r850, %rs436, %rs435;
	ld.global.u32 	%r851, [%rd1+100];
	add.s32 	%r852, %r850, %r851;
	st.global.u32 	[%rd1+100], %r852;
	ld.global.s8 	%rs437, [%rd15+218];
	ld.global.s8 	%rs438, [%rd12+6];
	mul.wide.s16 	%r853, %rs438, %rs437;
	ld.global.u32 	%r854, [%rd1+104];
	add.s32 	%r855, %r853, %r854;
	st.global.u32 	[%rd1+104], %r855;
	ld.global.s8 	%rs439, [%rd15+219];
	ld.global.s8 	%rs440, [%rd12+6];
	mul.wide.s16 	%r856, %rs440, %rs439;
	ld.global.u32 	%r857, [%rd1+108];
	add.s32 	%r858, %r856, %r857;
	st.global.u32 	[%rd1+108], %r858;
	ld.global.s8 	%rs441, [%rd15+220];
	ld.global.s8 	%rs442, [%rd12+6];
	mul.wide.s16 	%r859, %rs442, %rs441;
	ld.global.u32 	%r860, [%rd1+112];
	add.s32 	%r861, %r859, %r860;
	st.global.u32 	[%rd1+112], %r861;
	ld.global.s8 	%rs443, [%rd15+221];
	ld.global.s8 	%rs444, [%rd12+6];
	mul.wide.s16 	%r862, %rs444, %rs443;
	ld.global.u32 	%r863, [%rd1+116];
	add.s32 	%r864, %r862, %r863;
	st.global.u32 	[%rd1+116], %r864;
	ld.global.s8 	%rs445, [%rd15+222];
	ld.global.s8 	%rs446, [%rd12+6];
	mul.wide.s16 	%r865, %rs446, %rs445;
	ld.global.u32 	%r866, [%rd1+120];
	add.s32 	%r867, %r865, %r866;
	st.global.u32 	[%rd1+120], %r867;
	ld.global.s8 	%rs447, [%rd15+223];
	ld.global.s8 	%rs448, [%rd12+6];
	mul.wide.s16 	%r868, %rs448, %rs447;
	add.s32 	%r869, %r868, %r774;
	st.global.u32 	[%rd1+124], %r869;
	st.global.u32 	[%rd2], %r777;
	ld.global.u32 	%r870, [%rd1+4];
	st.global.u32 	[%rd2+4], %r870;
	ld.global.u32 	%r871, [%rd1+8];
	st.global.u32 	[%rd2+8], %r871;
	ld.global.u32 	%r872, [%rd1+12];
	st.global.u32 	[%rd2+12], %r872;
	ld.global.u32 	%r873, [%rd1+16];
	st.global.u32 	[%rd2+16], %r873;
	ld.global.u32 	%r874, [%rd1+20];
	st.global.u32 	[%rd2+20], %r874;
	ld.global.u32 	%r875, [%rd1+24];
	st.global.u32 	[%rd2+24], %r875;
	ld.global.u32 	%r876, [%rd1+28];
	st.global.u32 	[%rd2+28], %r876;
	ld.global.u32 	%r877, [%rd1+32];
	st.global.u32 	[%rd2+32], %r877;
	ld.global.u32 	%r878, [%rd1+36];
	st.global.u32 	[%rd2+36], %r878;
	ld.global.u32 	%r879, [%rd1+40];
	st.global.u32 	[%rd2+40], %r879;
	ld.global.u32 	%r880, [%rd1+44];
	st.global.u32 	[%rd2+44], %r880;
	ld.global.u32 	%r881, [%rd1+48];
	st.global.u32 	[%rd2+48], %r881;
	ld.global.u32 	%r882, [%rd1+52];
	st.global.u32 	[%rd2+52], %r882;
	ld.global.u32 	%r883, [%rd1+56];
	st.global.u32 	[%rd2+56], %r883;
	ld.global.u32 	%r884, [%rd1+60];
	st.global.u32 	[%rd2+60], %r884;
	ld.global.u32 	%r885, [%rd1+64];
	st.global.u32 	[%rd2+64], %r885;
	ld.global.u32 	%r886, [%rd1+68];
	st.global.u32 	[%rd2+68], %r886;
	ld.global.u32 	%r887, [%rd1+72];
	st.global.u32 	[%rd2+72], %r887;
	ld.global.u32 	%r888, [%rd1+76];
	st.global.u32 	[%rd2+76], %r888;
	ld.global.u32 	%r889, [%rd1+80];
	st.global.u32 	[%rd2+80], %r889;
	ld.global.u32 	%r890, [%rd1+84];
	st.global.u32 	[%rd2+84], %r890;
	ld.global.u32 	%r891, [%rd1+88];
	st.global.u32 	[%rd2+88], %r891;
	ld.global.u32 	%r892, [%rd1+92];
	st.global.u32 	[%rd2+92], %r892;
	ld.global.u32 	%r893, [%rd1+96];
	st.global.u32 	[%rd2+96], %r893;
	ld.global.u32 	%r894, [%rd1+100];
	st.global.u32 	[%rd2+100], %r894;
	ld.global.u32 	%r895, [%rd1+104];
	st.global.u32 	[%rd2+104], %r895;
	ld.global.u32 	%r896, [%rd1+108];
	st.global.u32 	[%rd2+108], %r896;
	ld.global.u32 	%r897, [%rd1+112];
	st.global.u32 	[%rd2+112], %r897;
	ld.global.u32 	%r898, [%rd1+116];
	st.global.u32 	[%rd2+116], %r898;
	ld.global.u32 	%r899, [%rd1+120];
	st.global.u32 	[%rd2+120], %r899;
	ld.global.u32 	%r900, [%rd1+124];
	st.global.u32 	[%rd2+124], %r900;
	ld.global.s8 	%rs449, [%rd15+224];
	ld.global.s8 	%rs450, [%rd12+7];
	mul.wide.s16 	%r901, %rs450, %rs449;
	ld.global.u32 	%r902, [%rd1];
	add.s32 	%r903, %r901, %r902;
	st.global.u32 	[%rd1], %r903;
	ld.global.s8 	%rs451, [%rd15+225];
	ld.global.s8 	%rs452, [%rd12+7];
	mul.wide.s16 	%r904, %rs452, %rs451;
	ld.global.u32 	%r905, [%rd1+4];
	add.s32 	%r906, %r904, %r905;
	st.global.u32 	[%rd1+4], %r906;
	ld.global.s8 	%rs453, [%rd15+226];
	ld.global.s8 	%rs454, [%rd12+7];
	mul.wide.s16 	%r907, %rs454, %rs453;
	ld.global.u32 	%r908, [%rd1+8];
	add.s32 	%r909, %r907, %r908;
	st.global.u32 	[%rd1+8], %r909;
	ld.global.s8 	%rs455, [%rd15+227];
	ld.global.s8 	%rs456, [%rd12+7];
	mul.wide.s16 	%r910, %rs456, %rs455;
	ld.global.u32 	%r911, [%rd1+12];
	add.s32 	%r912, %r910, %r911;
	st.global.u32 	[%rd1+12], %r912;
	ld.global.s8 	%rs457, [%rd15+228];
	ld.global.s8 	%rs458, [%rd12+7];
	mul.wide.s16 	%r913, %rs458, %rs457;
	ld.global.u32 	%r914, [%rd1+16];
	add.s32 	%r915, %r913, %r914;
	st.global.u32 	[%rd1+16], %r915;
	ld.global.s8 	%rs459, [%rd15+229];
	ld.global.s8 	%rs460, [%rd12+7];
	mul.wide.s16 	%r916, %rs460, %rs459;
	ld.global.u32 	%r917, [%rd1+20];
	add.s32 	%r918, %r916, %r917;
	st.global.u32 	[%rd1+20], %r918;
	ld.global.s8 	%rs461, [%rd15+230];
	ld.global.s8 	%rs462, [%rd12+7];
	mul.wide.s16 	%r919, %rs462, %rs461;
	ld.global.u32 	%r920, [%rd1+24];
	add.s32 	%r921, %r919, %r920;
	st.global.u32 	[%rd1+24], %r921;
	ld.global.s8 	%rs463, [%rd15+231];
	ld.global.s8 	%rs464, [%rd12+7];
	mul.wide.s16 	%r922, %rs464, %rs463;
	ld.global.u32 	%r923, [%rd1+28];
	add.s32 	%r924, %r922, %r923;
	st.global.u32 	[%rd1+28], %r924;
	ld.global.s8 	%rs465, [%rd15+232];
	ld.global.s8 	%rs466, [%rd12+7];
	mul.wide.s16 	%r925, %rs466, %rs465;
	ld.global.u32 	%r926, [%rd1+32];
	add.s32 	%r927, %r925, %r926;
	st.global.u32 	[%rd1+32], %r927;
	ld.global.s8 	%rs467, [%rd15+233];
	ld.global.s8 	%rs468, [%rd12+7];
	mul.wide.s16 	%r928, %rs468, %rs467;
	ld.global.u32 	%r929, [%rd1+36];
	add.s32 	%r930, %r928, %r929;
	st.global.u32 	[%rd1+36], %r930;
	ld.global.s8 	%rs469, [%rd15+234];
	ld.global.s8 	%rs470, [%rd12+7];
	mul.wide.s16 	%r931, %rs470, %rs469;
	ld.global.u32 	%r932, [%rd1+40];
	add.s32 	%r933, %r931, %r932;
	st.global.u32 	[%rd1+40], %r933;
	ld.global.s8 	%rs471, [%rd15+235];
	ld.global.s8 	%rs472, [%rd12+7];
	mul.wide.s16 	%r934, %rs472, %rs471;
	ld.global.u32 	%r935, [%rd1+44];
	add.s32 	%r936, %r934, %r935;
	st.global.u32 	[%rd1+44], %r936;
	ld.global.s8 	%rs473, [%rd15+236];
	ld.global.s8 	%rs474, [%rd12+7];
	mul.wide.s16 	%r937, %rs474, %rs473;
	ld.global.u32 	%r938, [%rd1+48];
	add.s32 	%r939, %r937, %r938;
	st.global.u32 	[%rd1+48], %r939;
	ld.global.s8 	%rs475, [%rd15+237];
	ld.global.s8 	%rs476, [%rd12+7];
	mul.wide.s16 	%r940, %rs476, %rs475;
	ld.global.u32 	%r941, [%rd1+52];
	add.s32 	%r942, %r940, %r941;
	st.global.u32 	[%rd1+52], %r942;
	ld.global.s8 	%rs477, [%rd15+238];
	ld.global.s8 	%rs478, [%rd12+7];
	mul.wide.s16 	%r943, %rs478, %rs477;
	ld.global.u32 	%r944, [%rd1+56];
	add.s32 	%r945, %r943, %r944;
	st.global.u32 	[%rd1+56], %r945;
	ld.global.s8 	%rs479, [%rd15+239];
	ld.global.s8 	%rs480, [%rd12+7];
	mul.wide.s16 	%r946, %rs480, %rs479;
	ld.global.u32 	%r947, [%rd1+60];
	add.s32 	%r948, %r946, %r947;
	st.global.u32 	[%rd1+60], %r948;
	ld.global.s8 	%rs481, [%rd15+240];
	ld.global.s8 	%rs482, [%rd12+7];
	mul.wide.s16 	%r949, %rs482, %rs481;
	ld.global.u32 	%r950, [%rd1+64];
	add.s32 	%r951, %r949, %r950;
	st.global.u32 	[%rd1+64], %r951;
	ld.global.s8 	%rs483, [%rd15+241];
	ld.global.s8 	%rs484, [%rd12+7];
	mul.wide.s16 	%r952, %rs484, %rs483;
	ld.global.u32 	%r953, [%rd1+68];
	add.s32 	%r954, %r952, %r953;
	st.global.u32 	[%rd1+68], %r954;
	ld.global.s8 	%rs485, [%rd15+242];
	ld.global.s8 	%rs486, [%rd12+7];
	mul.wide.s16 	%r955, %rs486, %rs485;
	ld.global.u32 	%r956, [%rd1+72];
	add.s32 	%r957, %r955, %r956;
	st.global.u32 	[%rd1+72], %r957;
	ld.global.s8 	%rs487, [%rd15+243];
	ld.global.s8 	%rs488, [%rd12+7];
	mul.wide.s16 	%r958, %rs488, %rs487;
	ld.global.u32 	%r959, [%rd1+76];
	add.s32 	%r960, %r958, %r959;
	st.global.u32 	[%rd1+76], %r960;
	ld.global.s8 	%rs489, [%rd15+244];
	ld.global.s8 	%rs490, [%rd12+7];
	mul.wide.s16 	%r961, %rs490, %rs489;
	ld.global.u32 	%r962, [%rd1+80];
	add.s32 	%r963, %r961, %r962;
	st.global.u32 	[%rd1+80], %r963;
	ld.global.s8 	%rs491, [%rd15+245];
	ld.global.s8 	%rs492, [%rd12+7];
	mul.wide.s16 	%r964, %rs492, %rs491;
	ld.global.u32 	%r965, [%rd1+84];
	add.s32 	%r966, %r964, %r965;
	st.global.u32 	[%rd1+84], %r966;
	ld.global.s8 	%rs493, [%rd15+246];
	ld.global.s8 	%rs494, [%rd12+7];
	mul.wide.s16 	%r967, %rs494, %rs493;
	ld.global.u32 	%r968, [%rd1+88];
	add.s32 	%r969, %r967, %r968;
	st.global.u32 	[%rd1+88], %r969;
	ld.global.s8 	%rs495, [%rd15+247];
	ld.global.s8 	%rs496, [%rd12+7];
	mul.wide.s16 	%r970, %rs496, %rs495;
	ld.global.u32 	%r971, [%rd1+92];
	add.s32 	%r972, %r970, %r971;
	st.global.u32 	[%rd1+92], %r972;
	ld.global.s8 	%rs497, [%rd15+248];
	ld.global.s8 	%rs498, [%rd12+7];
	mul.wide.s16 	%r973, %rs498, %rs497;
	ld.global.u32 	%r974, [%rd1+96];
	add.s32 	%r975, %r973, %r974;
	st.global.u32 	[%rd1+96], %r975;
	ld.global.s8 	%rs499, [%rd15+249];
	ld.global.s8 	%rs500, [%rd12+7];
	mul.wide.s16 	%r976, %rs500, %rs499;
	ld.global.u32 	%r977, [%rd1+100];
	add.s32 	%r978, %r976, %r977;
	st.global.u32 	[%rd1+100], %r978;
	ld.global.s8 	%rs501, [%rd15+250];
	ld.global.s8 	%rs502, [%rd12+7];
	mul.wide.s16 	%r979, %rs502, %rs501;
	ld.global.u32 	%r980, [%rd1+104];
	add.s32 	%r981, %r979, %r980;
	st.global.u32 	[%rd1+104], %r981;
	ld.global.s8 	%rs503, [%rd15+251];
	ld.global.s8 	%rs504, [%rd12+7];
	mul.wide.s16 	%r982, %rs504, %rs503;
	ld.global.u32 	%r983, [%rd1+108];
	add.s32 	%r984, %r982, %r983;
	st.global.u32 	[%rd1+108], %r984;
	ld.global.s8 	%rs505, [%rd15+252];
	ld.global.s8 	%rs506, [%rd12+7];
	mul.wide.s16 	%r985, %rs506, %rs505;
	ld.global.u32 	%r986, [%rd1+112];
	add.s32 	%r987, %r985, %r986;
	st.global.u32 	[%rd1+112], %r987;
	ld.global.s8 	%rs507, [%rd15+253];
	ld.global.s8 	%rs508, [%rd12+7];
	mul.wide.s16 	%r988, %rs508, %rs507;
	ld.global.u32 	%r989, [%rd1+116];
	add.s32 	%r990, %r988, %r989;
	st.global.u32 	[%rd1+116], %r990;
	ld.global.s8 	%rs509, [%rd15+254];
	ld.global.s8 	%rs510, [%rd12+7];
	mul.wide.s16 	%r991, %rs510, %rs509;
	ld.global.u32 	%r992, [%rd1+120];
	add.s32 	%r993, %r991, %r992;
	st.global.u32 	[%rd1+120], %r993;
	ld.global.s8 	%rs511, [%rd15+255];
	ld.global.s8 	%rs512, [%rd12+7];
	mul.wide.s16 	%r994, %rs512, %rs511;
	add.s32 	%r995, %r994, %r900;
	st.global.u32 	[%rd1+124], %r995;
	st.global.u32 	[%rd2], %r903;
	ld.global.u32 	%r996, [%rd1+4];
	st.global.u32 	[%rd2+4], %r996;
	ld.global.u32 	%r997, [%rd1+8];
	st.global.u32 	[%rd2+8], %r997;
	ld.global.u32 	%r998, [%rd1+12];
	st.global.u32 	[%rd2+12], %r998;
	ld.global.u32 	%r999, [%rd1+16];
	st.global.u32 	[%rd2+16], %r999;
	ld.global.u32 	%r1000, [%rd1+20];
	st.global.u32 	[%rd2+20], %r1000;
	ld.global.u32 	%r1001, [%rd1+24];
	st.global.u32 	[%rd2+24], %r1001;
	ld.global.u32 	%r1002, [%rd1+28];
	st.global.u32 	[%rd2+28], %r1002;
	ld.global.u32 	%r1003, [%rd1+32];
	st.global.u32 	[%rd2+32], %r1003;
	ld.global.u32 	%r1004, [%rd1+36];
	st.global.u32 	[%rd2+36], %r1004;
	ld.global.u32 	%r1005, [%rd1+40];
	st.global.u32 	[%rd2+40], %r1005;
	ld.global.u32 	%r1006, [%rd1+44];
	st.global.u32 	[%rd2+44], %r1006;
	ld.global.u32 	%r1007, [%rd1+48];
	st.global.u32 	[%rd2+48], %r1007;
	ld.global.u32 	%r1008, [%rd1+52];
	st.global.u32 	[%rd2+52], %r1008;
	ld.global.u32 	%r1009, [%rd1+56];
	st.global.u32 	[%rd2+56], %r1009;
	ld.global.u32 	%r1010, [%rd1+60];
	st.global.u32 	[%rd2+60], %r1010;
	ld.global.u32 	%r1011, [%rd1+64];
	st.global.u32 	[%rd2+64], %r1011;
	ld.global.u32 	%r1012, [%rd1+68];
	st.global.u32 	[%rd2+68], %r1012;
	ld.global.u32 	%r1013, [%rd1+72];
	st.global.u32 	[%rd2+72], %r1013;
	ld.global.u32 	%r1014, [%rd1+76];
	st.global.u32 	[%rd2+76], %r1014;
	ld.global.u32 	%r1015, [%rd1+80];
	st.global.u32 	[%rd2+80], %r1015;
	ld.global.u32 	%r1016, [%rd1+84];
	st.global.u32 	[%rd2+84], %r1016;
	ld.global.u32 	%r1017, [%rd1+88];
	st.global.u32 	[%rd2+88], %r1017;
	ld.global.u32 	%r1018, [%rd1+92];
	st.global.u32 	[%rd2+92], %r1018;
	ld.global.u32 	%r1019, [%rd1+96];
	st.global.u32 	[%rd2+96], %r1019;
	ld.global.u32 	%r1020, [%rd1+100];
	st.global.u32 	[%rd2+100], %r1020;
	ld.global.u32 	%r1021, [%rd1+104];
	st.global.u32 	[%rd2+104], %r1021;
	ld.global.u32 	%r1022, [%rd1+108];
	st.global.u32 	[%rd2+108], %r1022;
	ld.global.u32 	%r1023, [%rd1+112];
	st.global.u32 	[%rd2+112], %r1023;
	ld.global.u32 	%r1024, [%rd1+116];
	st.global.u32 	[%rd2+116], %r1024;
	ld.global.u32 	%r1025, [%rd1+120];
	st.global.u32 	[%rd2+120], %r1025;
	ld.global.u32 	%r1026, [%rd1+124];
	st.global.u32 	[%rd2+124], %r1026;
	ld.global.s8 	%rs513, [%rd15+256];
	ld.global.s8 	%rs514, [%rd12+8];
	mul.wide.s16 	%r1027, %rs514, %rs513;
	ld.global.u32 	%r1028, [%rd1];
	add.s32 	%r1029, %r1027, %r1028;
	st.global.u32 	[%rd1], %r1029;
	ld.global.s8 	%rs515, [%rd15+257];
	ld.global.s8 	%rs516, [%rd12+8];
	mul.wide.s16 	%r1030, %rs516, %rs515;
	ld.global.u32 	%r1031, [%rd1+4];
	add.s32 	%r1032, %r1030, %r1031;
	st.global.u32 	[%rd1+4], %r1032;
	ld.global.s8 	%rs517, [%rd15+258];
	ld.global.s8 	%rs518, [%rd12+8];
	mul.wide.s16 	%r1033, %rs518, %rs517;
	ld.global.u32 	%r1034, [%rd1+8];
	add.s32 	%r1035, %r1033, %r1034;
	st.global.u32 	[%rd1+8], %r1035;
	ld.global.s8 	%rs519, [%rd15+259];
	ld.global.s8 	%rs520, [%rd12+8];
	mul.wide.s16 	%r1036, %rs520, %rs519;
	ld.global.u32 	%r1037, [%rd1+12];
	add.s32 	%r1038, %r1036, %r1037;
	st.global.u32 	[%rd1+12], %r1038;
	ld.global.s8 	%rs521, [%rd15+260];
	ld.global.s8 	%rs522, [%rd12+8];
	mul.wide.s16 	%r1039, %rs522, %rs521;
	ld.global.u32 	%r1040, [%rd1+16];
	add.s32 	%r1041, %r1039, %r1040;
	st.global.u32 	[%rd1+16], %r1041;
	ld.global.s8 	%rs523, [%rd15+261];
	ld.global.s8 	%rs524, [%rd12+8];
	mul.wide.s16 	%r1042, %rs524, %rs523;
	ld.global.u32 	%r1043, [%rd1+20];
	add.s32 	%r1044, %r1042, %r1043;
	st.global.u32 	[%rd1+20], %r1044;
	ld.global.s8 	%rs525, [%rd15+262];
	ld.global.s8 	%rs526, [%rd12+8];
	mul.wide.s16 	%r1045, %rs526, %rs525;
	ld.global.u32 	%r1046, [%rd1+24];
	add.s32 	%r1047, %r1045, %r1046;
	st.global.u32 	[%rd1+24], %r1047;
	ld.global.s8 	%rs527, [%rd15+263];
	ld.global.s8 	%rs528, [%rd12+8];
	mul.wide.s16 	%r1048, %rs528, %rs527;
	ld.global.u32 	%r1049, [%rd1+28];
	add.s32 	%r1050, %r1048, %r1049;
	st.global.u32 	[%rd1+28], %r1050;
	ld.global.s8 	%rs529, [%rd15+264];
	ld.global.s8 	%rs530, [%rd12+8];
	mul.wide.s16 	%r1051, %rs530, %rs529;
	ld.global.u32 	%r1052, [%rd1+32];
	add.s32 	%r1053, %r1051, %r1052;
	st.global.u32 	[%rd1+32], %r1053;
	ld.global.s8 	%rs531, [%rd15+265];
	ld.global.s8 	%rs532, [%rd12+8];
	mul.wide.s16 	%r1054, %rs532, %rs531;
	ld.global.u32 	%r1055, [%rd1+36];
	add.s32 	%r1056, %r1054, %r1055;
	st.global.u32 	[%rd1+36], %r1056;
	ld.global.s8 	%rs533, [%rd15+266];
	ld.global.s8 	%rs534, [%rd12+8];
	mul.wide.s16 	%r1057, %rs534, %rs533;
	ld.global.u32 	%r1058, [%rd1+40];
	add.s32 	%r1059, %r1057, %r1058;
	st.global.u32 	[%rd1+40], %r1059;
	ld.global.s8 	%rs535, [%rd15+267];
	ld.global.s8 	%rs536, [%rd12+8];
	mul.wide.s16 	%r1060, %rs536, %rs535;
	ld.global.u32 	%r1061, [%rd1+44];
	add.s32 	%r1062, %r1060, %r1061;
	st.global.u32 	[%rd1+44], %r1062;
	ld.global.s8 	%rs537, [%rd15+268];
	ld.global.s8 	%rs538, [%rd12+8];
	mul.wide.s16 	%r1063, %rs538, %rs537;
	ld.global.u32 	%r1064, [%rd1+48];
	add.s32 	%r1065, %r1063, %r1064;
	st.global.u32 	[%rd1+48], %r1065;
	ld.global.s8 	%rs539, [%rd15+269];
	ld.global.s8 	%rs540, [%rd12+8];
	mul.wide.s16 	%r1066, %rs540, %rs539;
	ld.global.u32 	%r1067, [%rd1+52];
	add.s32 	%r1068, %r1066, %r1067;
	st.global.u32 	[%rd1+52], %r1068;
	ld.global.s8 	%rs541, [%rd15+270];
	ld.global.s8 	%rs542, [%rd12+8];
	mul.wide.s16 	%r1069, %rs542, %rs541;
	ld.global.u32 	%r1070, [%rd1+56];
	add.s32 	%r1071, %r1069, %r1070;
	st.global.u32 	[%rd1+56], %r1071;
	ld.global.s8 	%rs543, [%rd15+271];
	ld.global.s8 	%rs544, [%rd12+8];
	mul.wide.s16 	%r1072, %rs544, %rs543;
	ld.global.u32 	%r1073, [%rd1+60];
	add.s32 	%r1074, %r1072, %r1073;
	st.global.u32 	[%rd1+60], %r1074;
	ld.global.s8 	%rs545, [%rd15+272];
	ld.global.s8 	%rs546, [%rd12+8];
	mul.wide.s16 	%r1075, %rs546, %rs545;
	ld.global.u32 	%r1076, [%rd1+64];
	add.s32 	%r1077, %r1075, %r1076;
	st.global.u32 	[%rd1+64], %r1077;
	ld.global.s8 	%rs547, [%rd15+273];
	ld.global.s8 	%rs548, [%rd12+8];
	mul.wide.s16 	%r1078, %rs548, %rs547;
	ld.global.u32 	%r1079, [%rd1+68];
	add.s32 	%r1080, %r1078, %r1079;
	st.global.u32 	[%rd1+68], %r1080;
	ld.global.s8 	%rs549, [%rd15+274];
	ld.global.s8 	%rs550, [%rd12+8];
	mul.wide.s16 	%r1081, %rs550, %rs549;
	ld.global.u32 	%r1082, [%rd1+72];
	add.s32 	%r1083, %r1081, %r1082;
	st.global.u32 	[%rd1+72], %r1083;
	ld.global.s8 	%rs551, [%rd15+275];
	ld.global.s8 	%rs552, [%rd12+8];
	mul.wide.s16 	%r1084, %rs552, %rs551;
	ld.global.u32 	%r1085, [%rd1+76];
	add.s32 	%r1086, %r1084, %r1085;
	st.global.u32 	[%rd1+76], %r1086;
	ld.global.s8 	%rs553, [%rd15+276];
	ld.global.s8 	%rs554, [%rd12+8];
	mul.wide.s16 	%r1087, %rs554, %rs553;
	ld.global.u32 	%r1088, [%rd1+80];
	add.s32 	%r1089, %r1087, %r1088;
	st.global.u32 	[%rd1+80], %r1089;
	ld.global.s8 	%rs555, [%rd15+277];
	ld.global.s8 	%rs556, [%rd12+8];
	mul.wide.s16 	%r1090, %rs556, %rs555;
	ld.global.u32 	%r1091, [%rd1+84];
	add.s32 	%r1092, %r1090, %r1091;
	st.global.u32 	[%rd1+84], %r1092;
	ld.global.s8 	%rs557, [%rd15+278];
	ld.global.s8 	%rs558, [%rd12+8];
	mul.wide.s16 	%r1093, %rs558, %rs557;
	ld.global.u32 	%r1094, [%rd1+88];
	add.s32 	%r1095, %r1093, %r1094;
	st.global.u32 	[%rd1+88], %r1095;
	ld.global.s8 	%rs559, [%rd15+279];
	ld.global.s8 	%rs560, [%rd12+8];
	mul.wide.s16 	%r1096, %rs560, %rs559;
	ld.global.u32 	%r1097, [%rd1+92];
	add.s32 	%r1098, %r1096, %r1097;
	st.global.u32 	[%rd1+92], %r1098;
	ld.global.s8 	%rs561, [%rd15+280];
	ld.global.s8 	%rs562, [%rd12+8];
	mul.wide.s16 	%r1099, %rs562, %rs561;
	ld.global.u32 	%r1100, [%rd1+96];
	add.s32 	%r1101, %r1099, %r1100;
	st.global.u32 	[%rd1+96], %r1101;
	ld.global.s8 	%rs563, [%rd15+281];
	ld.global.s8 	%rs564, [%rd12+8];
	mul.wide.s16 	%r1102, %rs564, %rs563;
	ld.global.u32 	%r1103, [%rd1+100];
	add.s32 	%r1104, %r1102, %r1103;
	st.global.u32 	[%rd1+100], %r1104;
	ld.global.s8 	%rs565, [%rd15+282];
	ld.global.s8 	%rs566, [%rd12+8];
	mul.wide.s16 	%r1105, %rs566, %rs565;
	ld.global.u32 	%r1106, [%rd1+104];
	add.s32 	%r1107, %r1105, %r1106;
	st.global.u32 	[%rd1+104], %r1107;
	ld.global.s8 	%rs567, [%rd15+283];
	ld.global.s8 	%rs568, [%rd12+8];
	mul.wide.s16 	%r1108, %rs568, %rs567;
	ld.global.u32 	%r1109, [%rd1+108];
	add.s32 	%r1110, %r1108, %r1109;
	st.global.u32 	[%rd1+108], %r1110;
	ld.global.s8 	%rs569, [%rd15+284];
	ld.global.s8 	%rs570, [%rd12+8];
	mul.wide.s16 	%r1111, %rs570, %rs569;
	ld.global.u32 	%r1112, [%rd1+112];
	add.s32 	%r1113, %r1111, %r1112;
	st.global.u32 	[%rd1+112], %r1113;
	ld.global.s8 	%rs571, [%rd15+285];
	ld.global.s8 	%rs572, [%rd12+8];
	mul.wide.s16 	%r1114, %rs572, %rs571;
	ld.global.u32 	%r1115, [%rd1+116];
	add.s32 	%r1116, %r1114, %r1115;
	st.global.u32 	[%rd1+116], %r1116;
	ld.global.s8 	%rs573, [%rd15+286];
	ld.global.s8 	%rs574, [%rd12+8];
	mul.wide.s16 	%r1117, %rs574, %rs573;
	ld.global.u32 	%r1118, [%rd1+120];
	add.s32 	%r1119, %r1117, %r1118;
	st.global.u32 	[%rd1+120], %r1119;
	ld.global.s8 	%rs575, [%rd15+287];
	ld.global.s8 	%rs576, [%rd12+8];
	mul.wide.s16 	%r1120, %rs576, %rs575;
	add.s32 	%r1121, %r1120, %r1026;
	st.global.u32 	[%rd1+124], %r1121;
	st.global.u32 	[%rd2], %r1029;
	ld.global.u32 	%r1122, [%rd1+4];
	st.global.u32 	[%rd2+4], %r1122;
	ld.global.u32 	%r1123, [%rd1+8];
	st.global.u32 	[%rd2+8], %r1123;
	ld.global.u32 	%r1124, [%rd1+12];
	st.global.u32 	[%rd2+12], %r1124;
	ld.global.u32 	%r1125, [%rd1+16];
	st.global.u32 	[%rd2+16], %r1125;
	ld.global.u32 	%r1126, [%rd1+20];
	st.global.u32 	[%rd2+20], %r1126;
	ld.global.u32 	%r1127, [%rd1+24];
	st.global.u32 	[%rd2+24], %r1127;
	ld.global.u32 	%r1128, [%rd1+28];
	st.global.u32 	[%rd2+28], %r1128;
	ld.global.u32 	%r1129, [%rd1+32];
	st.global.u32 	[%rd2+32], %r1129;
	ld.global.u32 	%r1130, [%rd1+36];
	st.global.u32 	[%rd2+36], %r1130;
	ld.global.u32 	%r1131, [%rd1+40];
	st.global.u32 	[%rd2+40], %r1131;
	ld.global.u32 	%r1132, [%rd1+44];
	st.global.u32 	[%rd2+44], %r1132;
	ld.global.u32 	%r1133, [%rd1+48];
	st.global.u32 	[%rd2+48], %r1133;
	ld.global.u32 	%r1134, [%rd1+52];
	st.global.u32 	[%rd2+52], %r1134;
	ld.global.u32 	%r1135, [%rd1+56];
	st.global.u32 	[%rd2+56], %r1135;
	ld.global.u32 	%r1136, [%rd1+60];
	st.global.u32 	[%rd2+60], %r1136;
	ld.global.u32 	%r1137, [%rd1+64];
	st.global.u32 	[%rd2+64], %r1137;
	ld.global.u32 	%r1138, [%rd1+68];
	st.global.u32 	[%rd2+68], %r1138;
	ld.global.u32 	%r1139, [%rd1+72];
	st.global.u32 	[%rd2+72], %r1139;
	ld.global.u32 	%r1140, [%rd1+76];
	st.global.u32 	[%rd2+76], %r1140;
	ld.global.u32 	%r1141, [%rd1+80];
	st.global.u32 	[%rd2+80], %r1141;
	ld.global.u32 	%r1142, [%rd1+84];
	st.global.u32 	[%rd2+84], %r1142;
	ld.global.u32 	%r1143, [%rd1+88];
	st.global.u32 	[%rd2+88], %r1143;
	ld.global.u32 	%r1144, [%rd1+92];
	st.global.u32 	[%rd2+92], %r1144;
	ld.global.u32 	%r1145, [%rd1+96];
	st.global.u32 	[%rd2+96], %r1145;
	ld.global.u32 	%r1146, [%rd1+100];
	st.global.u32 	[%rd2+100], %r1146;
	ld.global.u32 	%r1147, [%rd1+104];
	st.global.u32 	[%rd2+104], %r1147;
	ld.global.u32 	%r1148, [%rd1+108];
	st.global.u32 	[%rd2+108], %r1148;
	ld.global.u32 	%r1149, [%rd1+112];
	st.global.u32 	[%rd2+112], %r1149;
	ld.global.u32 	%r1150, [%rd1+116];
	st.global.u32 	[%rd2+116], %r1150;
	ld.global.u32 	%r1151, [%rd1+120];
	st.global.u32 	[%rd2+120], %r1151;
	ld.global.u32 	%r1152, [%rd1+124];
	st.global.u32 	[%rd2+124], %r1152;
	ld.global.s8 	%rs577, [%rd15+288];
	ld.global.s8 	%rs578, [%rd12+9];
	mul.wide.s16 	%r1153, %rs578, %rs577;
	ld.global.u32 	%r1154, [%rd1];
	add.s32 	%r1155, %r1153, %r1154;
	st.global.u32 	[%rd1], %r1155;
	ld.global.s8 	%rs579, [%rd15+289];
	ld.global.s8 	%rs580, [%rd12+9];
	mul.wide.s16 	%r1156, %rs580, %rs579;
	ld.global.u32 	%r1157, [%rd1+4];
	add.s32 	%r1158, %r1156, %r1157;
	st.global.u32 	[%rd1+4], %r1158;
	ld.global.s8 	%rs581, [%rd15+290];
	ld.global.s8 	%rs582, [%rd12+9];
	mul.wide.s16 	%r1159, %rs582, %rs581;
	ld.global.u32 	%r1160, [%rd1+8];
	add.s32 	%r1161, %r1159, %r1160;
	st.global.u32 	[%rd1+8], %r1161;
	ld.global.s8 	%rs583, [%rd15+291];
	ld.global.s8 	%rs584, [%rd12+9];
	mul.wide.s16 	%r1162, %rs584, %rs583;
	ld.global.u32 	%r1163, [%rd1+12];
	add.s32 	%r1164, %r1162, %r1163;
	st.global.u32 	[%rd1+12], %r1164;
	ld.global.s8 	%rs585, [%rd15+292];
	ld.global.s8 	%rs586, [%rd12+9];
	mul.wide.s16 	%r1165, %rs586, %rs585;
	ld.global.u32 	%r1166, [%rd1+16];
	add.s32 	%r1167, %r1165, %r1166;
	st.global.u32 	[%rd1+16], %r1167;
	ld.global.s8 	%rs587, [%rd15+293];
	ld.global.s8 	%rs588, [%rd12+9];
	mul.wide.s16 	%r1168, %rs588, %rs587;
	ld.global.u32 	%r1169, [%rd1+20];
	add.s32 	%r1170, %r1168, %r1169;
	st.global.u32 	[%rd1+20], %r1170;
	ld.global.s8 	%rs589, [%rd15+294];
	ld.global.s8 	%rs590, [%rd12+9];
	mul.wide.s16 	%r1171, %rs590, %rs589;
	ld.global.u32 	%r1172, [%rd1+24];
	add.s32 	%r1173, %r1171, %r1172;
	st.global.u32 	[%rd1+24], %r1173;
	ld.global.s8 	%rs591, [%rd15+295];
	ld.global.s8 	%rs592, [%rd12+9];
	mul.wide.s16 	%r1174, %rs592, %rs591;
	ld.global.u32 	%r1175, [%rd1+28];
	add.s32 	%r1176, %r1174, %r1175;
	st.global.u32 	[%rd1+28], %r1176;
	ld.global.s8 	%rs593, [%rd15+296];
	ld.global.s8 	%rs594, [%rd12+9];
	mul.wide.s16 	%r1177, %rs594, %rs593;
	ld.global.u32 	%r1178, [%rd1+32];
	add.s32 	%r1179, %r1177, %r1178;
	st.global.u32 	[%rd1+32], %r1179;
	ld.global.s8 	%rs595, [%rd15+297];
	ld.global.s8 	%rs596, [%rd12+9];
	mul.wide.s16 	%r1180, %rs596, %rs595;
	ld.global.u32 	%r1181, [%rd1+36];
	add.s32 	%r1182, %r1180, %r1181;
	st.global.u32 	[%rd1+36], %r1182;
	ld.global.s8 	%rs597, [%rd15+298];
	ld.global.s8 	%rs598, [%rd12+9];
	mul.wide.s16 	%r1183, %rs598, %rs597;
	ld.global.u32 	%r1184, [%rd1+40];
	add.s32 	%r1185, %r1183, %r1184;
	st.global.u32 	[%rd1+40], %r1185;
	ld.global.s8 	%rs599, [%rd15+299];
	ld.global.s8 	%rs600, [%rd12+9];
	mul.wide.s16 	%r1186, %rs600, %rs599;
	ld.global.u32 	%r1187, [%rd1+44];
	add.s32 	%r1188, %r1186, %r1187;
	st.global.u32 	[%rd1+44], %r1188;
	ld.global.s8 	%rs601, [%rd15+300];
	ld.global.s8 	%rs602, [%rd12+9];
	mul.wide.s16 	%r1189, %rs602, %rs601;
	ld.global.u32 	%r1190, [%rd1+48];
	add.s32 	%r1191, %r1189, %r1190;
	st.global.u32 	[%rd1+48], %r1191;
	ld.global.s8 	%rs603, [%rd15+301];
	ld.global.s8 	%rs604, [%rd12+9];
	mul.wide.s16 	%r1192, %rs604, %rs603;
	ld.global.u32 	%r1193, [%rd1+52];
	add.s32 	%r1194, %r1192, %r1193;
	st.global.u32 	[%rd1+52], %r1194;
	ld.global.s8 	%rs605, [%rd15+302];
	ld.global.s8 	%rs606, [%rd12+9];
	mul.wide.s16 	%r1195, %rs606, %rs605;
	ld.global.u32 	%r1196, [%rd1+56];
	add.s32 	%r1197, %r1195, %r1196;
	st.global.u32 	[%rd1+56], %r1197;
	ld.global.s8 	%rs607, [%rd15+303];
	ld.global.s8 	%rs608, [%rd12+9];
	mul.wide.s16 	%r1198, %rs608, %rs607;
	ld.global.u32 	%r1199, [%rd1+60];
	add.s32 	%r1200, %r1198, %r1199;
	st.global.u32 	[%rd1+60], %r1200;
	ld.global.s8 	%rs609, [%rd15+304];
	ld.global.s8 	%rs610, [%rd12+9];
	mul.wide.s16 	%r1201, %rs610, %rs609;
	ld.global.u32 	%r1202, [%rd1+64];
	add.s32 	%r1203, %r1201, %r1202;
	st.global.u32 	[%rd1+64], %r1203;
	ld.global.s8 	%rs611, [%rd15+305];
	ld.global.s8 	%rs612, [%rd12+9];
	mul.wide.s16 	%r1204, %rs612, %rs611;
	ld.global.u32 	%r1205, [%rd1+68];
	add.s32 	%r1206, %r1204, %r1205;
	st.global.u32 	[%rd1+68], %r1206;
	ld.global.s8 	%rs613, [%rd15+306];
	ld.global.s8 	%rs614, [%rd12+9];
	mul.wide.s16 	%r1207, %rs614, %rs613;
	ld.global.u32 	%r1208, [%rd1+72];
	add.s32 	%r1209, %r1207, %r1208;
	st.global.u32 	[%rd1+72], %r1209;
	ld.global.s8 	%rs615, [%rd15+307];
	ld.global.s8 	%rs616, [%rd12+9];
	mul.wide.s16 	%r1210, %rs616, %rs615;
	ld.global.u32 	%r1211, [%rd1+76];
	add.s32 	%r1212, %r1210, %r1211;
	st.global.u32 	[%rd1+76], %r1212;
	ld.global.s8 	%rs617, [%rd15+308];
	ld.global.s8 	%rs618, [%rd12+9];
	mul.wide.s16 	%r1213, %rs618, %rs617;
	ld.global.u32 	%r1214, [%rd1+80];
	add.s32 	%r1215, %r1213, %r1214;
	st.global.u32 	[%rd1+80], %r1215;
	ld.global.s8 	%rs619, [%rd15+309];
	ld.global.s8 	%rs620, [%rd12+9];
	mul.wide.s16 	%r1216, %rs620, %rs619;
	ld.global.u32 	%r1217, [%rd1+84];
	add.s32 	%r1218, %r1216, %r1217;
	st.global.u32 	[%rd1+84], %r1218;
	ld.global.s8 	%rs621, [%rd15+310];
	ld.global.s8 	%rs622, [%rd12+9];
	mul.wide.s16 	%r1219, %rs622, %rs621;
	ld.global.u32 	%r1220, [%rd1+88];
	add.s32 	%r1221, %r1219, %r1220;
	st.global.u32 	[%rd1+88], %r1221;
	ld.global.s8 	%rs623, [%rd15+311];
	ld.global.s8 	%rs624, [%rd12+9];
	mul.wide.s16 	%r1222, %rs624, %rs623;
	ld.global.u32 	%r1223, [%rd1+92];
	add.s32 	%r1224, %r1222, %r1223;
	st.global.u32 	[%rd1+92], %r1224;
	ld.global.s8 	%rs625, [%rd15+312];
	ld.global.s8 	%rs626, [%rd12+9];
	mul.wide.s16 	%r1225, %rs626, %rs625;
	ld.global.u32 	%r1226, [%rd1+96];
	add.s32 	%r1227, %r1225, %r1226;
	st.global.u32 	[%rd1+96], %r1227;
	ld.global.s8 	%rs627, [%rd15+313];
	ld.global.s8 	%rs628, [%rd12+9];
	mul.wide.s16 	%r1228, %rs628, %rs627;
	ld.global.u32 	%r1229, [%rd1+100];
	add.s32 	%r1230, %r1228, %r1229;
	st.global.u32 	[%rd1+100], %r1230;
	ld.global.s8 	%rs629, [%rd15+314];
	ld.global.s8 	%rs630, [%rd12+9];
	mul.wide.s16 	%r1231, %rs630, %rs629;
	ld.global.u32 	%r1232, [%rd1+104];
	add.s32 	%r1233, %r1231, %r1232;
	st.global.u32 	[%rd1+104], %r1233;
	ld.global.s8 	%rs631, [%rd15+315];
	ld.global.s8 	%rs632, [%rd12+9];
	mul.wide.s16 	%r1234, %rs632, %rs631;
	ld.global.u32 	%r1235, [%rd1+108];
	add.s32 	%r1236, %r1234, %r1235;
	st.global.u32 	[%rd1+108], %r1236;
	ld.global.s8 	%rs633, [%rd15+316];
	ld.global.s8 	%rs634, [%rd12+9];
	mul.wide.s16 	%r1237, %rs634, %rs633;
	ld.global.u32 	%r1238, [%rd1+112];
	add.s32 	%r1239, %r1237, %r1238;
	st.global.u32 	[%rd1+112], %r1239;
	ld.global.s8 	%rs635, [%rd15+317];
	ld.global.s8 	%rs636, [%rd12+9];
	mul.wide.s16 	%r1240, %rs636, %rs635;
	ld.global.u32 	%r1241, [%rd1+116];
	add.s32 	%r1242, %r1240, %r1241;
	st.global.u32 	[%rd1+116], %r1242;
	ld.global.s8 	%rs637, [%rd15+318];
	ld.global.s8 	%rs638, [%rd12+9];
	mul.wide.s16 	%r1243, %rs638, %rs637;
	ld.global.u32 	%r1244, [%rd1+120];
	add.s32 	%r1245, %r1243, %r1244;
	st.global.u32 	[%rd1+120], %r1245;
	ld.global.s8 	%rs639, [%rd15+319];
	ld.global.s8 	%rs640, [%rd12+9];
	mul.wide.s16 	%r1246, %rs640, %rs639;
	add.s32 	%r1247, %r1246, %r1152;
	st.global.u32 	[%rd1+124], %r1247;
	st.global.u32 	[%rd2], %r1155;
	ld.global.u32 	%r1248, [%rd1+4];
	st.global.u32 	[%rd2+4], %r1248;
	ld.global.u32 	%r1249, [%rd1+8];
	st.global.u32 	[%rd2+8], %r1249;
	ld.global.u32 	%r1250, [%rd1+12];
	st.global.u32 	[%rd2+12], %r1250;
	ld.global.u32 	%r1251, [%rd1+16];
	st.global.u32 	[%rd2+16], %r1251;
	ld.global.u32 	%r1252, [%rd1+20];
	st.global.u32 	[%rd2+20], %r1252;
	ld.global.u32 	%r1253, [%rd1+24];
	st.global.u32 	[%rd2+24], %r1253;
	ld.global.u32 	%r1254, [%rd1+28];
	st.global.u32 	[%rd2+28], %r1254;
	ld.global.u32 	%r1255, [%rd1+32];
	st.global.u32 	[%rd2+32], %r1255;
	ld.global.u32 	%r1256, [%rd1+36];
	st.global.u32 	[%rd2+36], %r1256;
	ld.global.u32 	%r1257, [%rd1+40];
	st.global.u32 	[%rd2+40], %r1257;
	ld.global.u32 	%r1258, [%rd1+44];
	st.global.u32 	[%rd2+44], %r1258;
	ld.global.u32 	%r1259, [%rd1+48];
	st.global.u32 	[%rd2+48], %r1259;
	ld.global.u32 	%r1260, [%rd1+52];
	st.global.u32 	[%rd2+52], %r1260;
	ld.global.u32 	%r1261, [%rd1+56];
	st.global.u32 	[%rd2+56], %r1261;
	ld.global.u32 	%r1262, [%rd1+60];
	st.global.u32 	[%rd2+60], %r1262;
	ld.global.u32 	%r1263, [%rd1+64];
	st.global.u32 	[%rd2+64], %r1263;
	ld.global.u32 	%r1264, [%rd1+68];
	st.global.u32 	[%rd2+68], %r1264;
	ld.global.u32 	%r1265, [%rd1+72];
	st.global.u32 	[%rd2+72], %r1265;
	ld.global.u32 	%r1266, [%rd1+76];
	st.global.u32 	[%rd2+76], %r1266;
	ld.global.u32 	%r1267, [%rd1+80];
	st.global.u32 	[%rd2+80], %r1267;
	ld.global.u32 	%r1268, [%rd1+84];
	st.global.u32 	[%rd2+84], %r1268;
	ld.global.u32 	%r1269, [%rd1+88];
	st.global.u32 	[%rd2+88], %r1269;
	ld.global.u32 	%r1270, [%rd1+92];
	st.global.u32 	[%rd2+92], %r1270;
	ld.global.u32 	%r1271, [%rd1+96];
	st.global.u32 	[%rd2+96], %r1271;
	ld.global.u32 	%r1272, [%rd1+100];
	st.global.u32 	[%rd2+100], %r1272;
	ld.global.u32 	%r1273, [%rd1+104];
	st.global.u32 	[%rd2+104], %r1273;
	ld.global.u32 	%r1274, [%rd1+108];
	st.global.u32 	[%rd2+108], %r1274;
	ld.global.u32 	%r1275, [%rd1+112];
	st.global.u32 	[%rd2+112], %r1275;
	ld.global.u32 	%r1276, [%rd1+116];
	st.global.u32 	[%rd2+116], %r1276;
	ld.global.u32 	%r1277, [%rd1+120];
	st.global.u32 	[%rd2+120], %r1277;
	ld.global.u32 	%r1278, [%rd1+124];
	st.global.u32 	[%rd2+124], %r1278;
	ld.global.s8 	%rs641, [%rd15+320];
	ld.global.s8 	%rs642, [%rd12+10];
	mul.wide.s16 	%r1279, %rs642, %rs641;
	ld.global.u32 	%r1280, [%rd1];
	add.s32 	%r1281, %r1279, %r1280;
	st.global.u32 	[%rd1], %r1281;
	ld.global.s8 	%rs643, [%rd15+321];
	ld.global.s8 	%rs644, [%rd12+10];
	mul.wide.s16 	%r1282, %rs644, %rs643;
	ld.global.u32 	%r1283, [%rd1+4];
	add.s32 	%r1284, %r1282, %r1283;
	st.global.u32 	[%rd1+4], %r1284;
	ld.global.s8 	%rs645, [%rd15+322];
	ld.global.s8 	%rs646, [%rd12+10];
	mul.wide.s16 	%r1285, %rs646, %rs645;
	ld.global.u32 	%r1286, [%rd1+8];
	add.s32 	%r1287, %r1285, %r1286;
	st.global.u32 	[%rd1+8], %r1287;
	ld.global.s8 	%rs647, [%rd15+323];
	ld.global.s8 	%rs648, [%rd12+10];
	mul.wide.s16 	%r1288, %rs648, %rs647;
	ld.global.u32 	%r1289, [%rd1+12];
	add.s32 	%r1290, %r1288, %r1289;
	st.global.u32 	[%rd1+12], %r1290;
	ld.global.s8 	%rs649, [%rd15+324];
	ld.global.s8 	%rs650, [%rd12+10];
	mul.wide.s16 	%r1291, %rs650, %rs649;
	ld.global.u32 	%r1292, [%rd1+16];
	add.s32 	%r1293, %r1291, %r1292;
	st.global.u32 	[%rd1+16], %r1293;
	ld.global.s8 	%rs651, [%rd15+325];
	ld.global.s8 	%rs652, [%rd12+10];
	mul.wide.s16 	%r1294, %rs652, %rs651;
	ld.global.u32 	%r1295, [%rd1+20];
	add.s32 	%r1296, %r1294, %r1295;
	st.global.u32 	[%rd1+20], %r1296;
	ld.global.s8 	%rs653, [%rd15+326];
	ld.global.s8 	%rs654, [%rd12+10];
	mul.wide.s16 	%r1297, %rs654, %rs653;
	ld.global.u32 	%r1298, [%rd1+24];
	add.s32 	%r1299, %r1297, %r1298;
	st.global.u32 	[%rd1+24], %r1299;
	ld.global.s8 	%rs655, [%rd15+327];
	ld.global.s8 	%rs656, [%rd12+10];
	mul.wide.s16 	%r1300, %rs656, %rs655;
	ld.global.u32 	%r1301, [%rd1+28];
	add.s32 	%r1302, %r1300, %r1301;
	st.global.u32 	[%rd1+28], %r1302;
	ld.global.s8 	%rs657, [%rd15+328];
	ld.global.s8 	%rs658, [%rd12+10];
	mul.wide.s16 	%r1303, %rs658, %rs657;
	ld.global.u32 	%r1304, [%rd1+32];
	add.s32 	%r1305, %r1303, %r1304;
	st.global.u32 	[%rd1+32], %r1305;
	ld.global.s8 	%rs659, [%rd15+329];
	ld.global.s8 	%rs660, [%rd12+10];
	mul.wide.s16 	%r1306, %rs660, %rs659;
	ld.global.u32 	%r1307, [%rd1+36];
	add.s32 	%r1308, %r1306, %r1307;
	st.global.u32 	[%rd1+36], %r1308;
	ld.global.s8 	%rs661, [%rd15+330];
	ld.global.s8 	%rs662, [%rd12+10];
	mul.wide.s16 	%r1309, %rs662, %rs661;
	ld.global.u32 	%r1310, [%rd1+40];
	add.s32 	%r1311, %r1309, %r1310;
	st.global.u32 	[%rd1+40], %r1311;
	ld.global.s8 	%rs663, [%rd15+331];
	ld.global.s8 	%rs664, [%rd12+10];
	mul.wide.s16 	%r1312, %rs664, %rs663;
	ld.global.u32 	%r1313, [%rd1+44];
	add.s32 	%r1314, %r1312, %r1313;
	st.global.u32 	[%rd1+44], %r1314;
	ld.global.s8 	%rs665, [%rd15+332];
	ld.global.s8 	%rs666, [%rd12+10];
	mul.wide.s16 	%r1315, %rs666, %rs665;
	ld.global.u32 	%r1316, [%rd1+48];
	add.s32 	%r1317, %r1315, %r1316;
	st.global.u32 	[%rd1+48], %r1317;
	ld.global.s8 	%rs667, [%rd15+333];
	ld.global.s8 	%rs668, [%rd12+10];
	mul.wide.s16 	%r1318, %rs668, %rs667;
	ld.global.u32 	%r1319, [%rd1+52];
	add.s32 	%r1320, %r1318, %r1319;
	st.global.u32 	[%rd1+52], %r1320;
	ld.global.s8 	%rs669, [%rd15+334];
	ld.global.s8 	%rs670, [%rd12+10];
	mul.wide.s16 	%r1321, %rs670, %rs669;
	ld.global.u32 	%r1322, [%rd1+56];
	add.s32 	%r1323, %r1321, %r1322;
	st.global.u32 	[%rd1+56], %r1323;
	ld.global.s8 	%rs671, [%rd15+335];
	ld.global.s8 	%rs672, [%rd12+10];
	mul.wide.s16 	%r1324, %rs672, %rs671;
	ld.global.u32 	%r1325, [%rd1+60];
	add.s32 	%r1326, %r1324, %r1325;
	st.global.u32 	[%rd1+60], %r1326;
	ld.global.s8 	%rs673, [%rd15+336];
	ld.global.s8 	%rs674, [%rd12+10];
	mul.wide.s16 	%r1327, %rs674, %rs673;
	ld.global.u32 	%r1328, [%rd1+64];
	add.s32 	%r1329, %r1327, %r1328;
	st.global.u32 	[%rd1+64], %r1329;
	ld.global.s8 	%rs675, [%rd15+337];
	ld.global.s8 	%rs676, [%rd12+10];
	mul.wide.s16 	%r1330, %rs676, %rs675;
	ld.global.u32 	%r1331, [%rd1+68];
	add.s32 	%r1332, %r1330, %r1331;
	st.global.u32 	[%rd1+68], %r1332;
	ld.global.s8 	%rs677, [%rd15+338];
	ld.global.s8 	%rs678, [%rd12+10];
	mul.wide.s16 	%r1333, %rs678, %rs677;
	ld.global.u32 	%r1334, [%rd1+72];
	add.s32 	%r1335, %r1333, %r1334;
	st.global.u32 	[%rd1+72], %r1335;
	ld.global.s8 	%rs679, [%rd15+339];
	ld.global.s8 	%rs680, [%rd12+10];
	mul.wide.s16 	%r1336, %rs680, %rs679;
	ld.global.u32 	%r1337, [%rd1+76];
	add.s32 	%r1338, %r1336, %r1337;
	st.global.u32 	[%rd1+76], %r1338;
	ld.global.s8 	%rs681, [%rd15+340];
	ld.global.s8 	%rs682, [%rd12+10];
	mul.wide.s16 	%r1339, %rs682, %rs681;
	ld.global.u32 	%r1340, [%rd1+80];
	add.s32 	%r1341, %r1339, %r1340;
	st.global.u32 	[%rd1+80], %r1341;
	ld.global.s8 	%rs683, [%rd15+341];
	ld.global.s8 	%rs684, [%rd12+10];
	mul.wide.s16 	%r1342, %rs684, %rs683;
	ld.global.u32 	%r1343, [%rd1+84];
	add.s32 	%r1344, %r1342, %r1343;
	st.global.u32 	[%rd1+84], %r1344;
	ld.global.s8 	%rs685, [%rd15+342];
	ld.global.s8 	%rs686, [%rd12+10];
	mul.wide.s16 	%r1345, %rs686, %rs685;
	ld.global.u32 	%r1346, [%rd1+88];
	add.s32 	%r1347, %r1345, %r1346;
	st.global.u32 	[%rd1+88], %r1347;
	ld.global.s8 	%rs687, [%rd15+343];
	ld.global.s8 	%rs688, [%rd12+10];
	mul.wide.s16 	%r1348, %rs688, %rs687;
	ld.global.u32 	%r1349, [%rd1+92];
	add.s32 	%r1350, %r1348, %r1349;
	st.global.u32 	[%rd1+92], %r1350;
	ld.global.s8 	%rs689, [%rd15+344];
	ld.global.s8 	%rs690, [%rd12+10];
	mul.wide.s16 	%r1351, %rs690, %rs689;
	ld.global.u32 	%r1352, [%rd1+96];
	add.s32 	%r1353, %r1351, %r1352;
	st.global.u32 	[%rd1+96], %r1353;
	ld.global.s8 	%rs691, [%rd15+345];
	ld.global.s8 	%rs692, [%rd12+10];
	mul.wide.s16 	%r1354, %rs692, %rs691;
	ld.global.u32 	%r1355, [%rd1+100];
	add.s32 	%r1356, %r1354, %r1355;
	st.global.u32 	[%rd1+100], %r1356;
	ld.global.s8 	%rs693, [%rd15+346];
	ld.global.s8 	%rs694, [%rd12+10];
	mul.wide.s16 	%r1357, %rs694, %rs693;
	ld.global.u32 	%r1358, [%rd1+104];
	add.s32 	%r1359, %r1357, %r1358;
	st.global.u32 	[%rd1+104], %r1359;
	ld.global.s8 	%rs695, [%rd15+347];
	ld.global.s8 	%rs696, [%rd12+10];
	mul.wide.s16 	%r1360, %rs696, %rs695;
	ld.global.u32 	%r1361, [%rd1+108];
	add.s32 	%r1362, %r1360, %r1361;
	st.global.u32 	[%rd1+108], %r1362;
	ld.global.s8 	%rs697, [%rd15+348];
	ld.global.s8 	%rs698, [%rd12+10];
	mul.wide.s16 	%r1363, %rs698, %rs697;
	ld.global.u32 	%r1364, [%rd1+112];
	add.s32 	%r1365, %r1363, %r1364;
	st.global.u32 	[%rd1+112], %r1365;
	ld.global.s8 	%rs699, [%rd15+349];
	ld.global.s8 	%rs700, [%rd12+10];
	mul.wide.s16 	%r1366, %rs700, %rs699;
	ld.global.u32 	%r1367, [%rd1+116];
	add.s32 	%r1368, %r1366, %r1367;
	st.global.u32 	[%rd1+116], %r1368;
	ld.global.s8 	%rs701, [%rd15+350];
	ld.global.s8 	%rs702, [%rd12+10];
	mul.wide.s16 	%r1369, %rs702, %rs701;
	ld.global.u32 	%r1370, [%rd1+120];
	add.s32 	%r1371, %r1369, %r1370;
	st.global.u32 	[%rd1+120], %r1371;
	ld.global.s8 	%rs703, [%rd15+351];
	ld.global.s8 	%rs704, [%rd12+10];
	mul.wide.s16 	%r1372, %rs704, %rs703;
	add.s32 	%r1373, %r1372, %r1278;
	st.global.u32 	[%rd1+124], %r1373;
	st.global.u32 	[%rd2], %r1281;
	ld.global.u32 	%r1374, [%rd1+4];
	st.global.u32 	[%rd2+4], %r1374;
	ld.global.u32 	%r1375, [%rd1+8];
	st.global.u32 	[%rd2+8], %r1375;
	ld.global.u32 	%r1376, [%rd1+12];
	st.global.u32 	[%rd2+12], %r1376;
	ld.global.u32 	%r1377, [%rd1+16];
	st.global.u32 	[%rd2+16], %r1377;
	ld.global.u32 	%r1378, [%rd1+20];
	st.global.u32 	[%rd2+20], %r1378;
	ld.global.u32 	%r1379, [%rd1+24];
	st.global.u32 	[%rd2+24], %r1379;
	ld.global.u32 	%r1380, [%rd1+28];
	st.global.u32 	[%rd2+28], %r1380;
	ld.global.u32 	%r1381, [%rd1+32];
	st.global.u32 	[%rd2+32], %r1381;
	ld.global.u32 	%r1382, [%rd1+36];
	st.global.u32 	[%rd2+36], %r1382;
	ld.global.u32 	%r1383, [%rd1+40];
	st.global.u32 	[%rd2+40], %r1383;
	ld.global.u32 	%r1384, [%rd1+44];
	st.global.u32 	[%rd2+44], %r1384;
	ld.global.u32 	%r1385, [%rd1+48];
	st.global.u32 	[%rd2+48], %r1385;
	ld.global.u32 	%r1386, [%rd1+52];
	st.global.u32 	[%rd2+52], %r1386;
	ld.global.u32 	%r1387, [%rd1+56];
	st.global.u32 	[%rd2+56], %r1387;
	ld.global.u32 	%r1388, [%rd1+60];
	st.global.u32 	[%rd2+60], %r1388;
	ld.global.u32 	%r1389, [%rd1+64];
	st.global.u32 	[%rd2+64], %r1389;
	ld.global.u32 	%r1390, [%rd1+68];
	st.global.u32 	[%rd2+68], %r1390;
	ld.global.u32 	%r1391, [%rd1+72];
	st.global.u32 	[%rd2+72], %r1391;
	ld.global.u32 	%r1392, [%rd1+76];
	st.global.u32 	[%rd2+76], %r1392;
	ld.global.u32 	%r1393, [%rd1+80];
	st.global.u32 	[%rd2+80], %r1393;
	ld.global.u32 	%r1394, [%rd1+84];
	st.global.u32 	[%rd2+84], %r1394;
	ld.global.u32 	%r1395, [%rd1+88];
	st.global.u32 	[%rd2+88], %r1395;
	ld.global.u32 	%r1396, [%rd1+92];
	st.global.u32 	[%rd2+92], %r1396;
	ld.global.u32 	%r1397, [%rd1+96];
	st.global.u32 	[%rd2+96], %r1397;
	ld.global.u32 	%r1398, [%rd1+100];
	st.global.u32 	[%rd2+100], %r1398;
	ld.global.u32 	%r1399, [%rd1+104];
	st.global.u32 	[%rd2+104], %r1399;
	ld.global.u32 	%r1400, [%rd1+108];
	st.global.u32 	[%rd2+108], %r1400;
	ld.global.u32 	%r1401, [%rd1+112];
	st.global.u32 	[%rd2+112], %r1401;
	ld.global.u32 	%r1402, [%rd1+116];
	st.global.u32 	[%rd2+116], %r1402;
	ld.global.u32 	%r1403, [%rd1+120];
	st.global.u32 	[%rd2+120], %r1403;
	ld.global.u32 	%r1404, [%rd1+124];
	st.global.u32 	[%rd2+124], %r1404;
	ld.global.s8 	%rs705, [%rd15+352];
	ld.global.s8 	%rs706, [%rd12+11];
	mul.wide.s16 	%r1405, %rs706, %rs705;
	ld.global.u32 	%r1406, [%rd1];
	add.s32 	%r1407, %r1405, %r1406;
	st.global.u32 	[%rd1], %r1407;
	ld.global.s8 	%rs707, [%rd15+353];
	ld.global.s8 	%rs708, [%rd12+11];
	mul.wide.s16 	%r1408, %rs708, %rs707;
	ld.global.u32 	%r1409, [%rd1+4];
	add.s32 	%r1410, %r1408, %r1409;
	st.global.u32 	[%rd1+4], %r1410;
	ld.global.s8 	%rs709, [%rd15+354];
	ld.global.s8 	%rs710, [%rd12+11];
	mul.wide.s16 	%r1411, %rs710, %rs709;
	ld.global.u32 	%r1412, [%rd1+8];
	add.s32 	%r1413, %r1411, %r1412;
	st.global.u32 	[%rd1+8], %r1413;
	ld.global.s8 	%rs711, [%rd15+355];
	ld.global.s8 	%rs712, [%rd12+11];
	mul.wide.s16 	%r1414, %rs712, %rs711;
	ld.global.u32 	%r1415, [%rd1+12];
	add.s32 	%r1416, %r1414, %r1415;
	st.global.u32 	[%rd1+12], %r1416;
	ld.global.s8 	%rs713, [%rd15+356];
	ld.global.s8 	%rs714, [%rd12+11];
	mul.wide.s16 	%r1417, %rs714, %rs713;
	ld.global.u32 	%r1418, [%rd1+16];
	add.s32 	%r1419, %r1417, %r1418;
	st.global.u32 	[%rd1+16], %r1419;
	ld.global.s8 	%rs715, [%rd15+357];
	ld.global.s8 	%rs716, [%rd12+11];
	mul.wide.s16 	%r1420, %rs716, %rs715;
	ld.global.u32 	%r1421, [%rd1+20];
	add.s32 	%r1422, %r1420, %r1421;
	st.global.u32 	[%rd1+20], %r1422;
	ld.global.s8 	%rs717, [%rd15+358];
	ld.global.s8 	%rs718, [%rd12+11];
	mul.wide.s16 	%r1423, %rs718, %rs717;
	ld.global.u32 	%r1424, [%rd1+24];
	add.s32 	%r1425, %r1423, %r1424;
	st.global.u32 	[%rd1+24], %r1425;
	ld.global.s8 	%rs719, [%rd15+359];
	ld.global.s8 	%rs720, [%rd12+11];
	mul.wide.s16 	%r1426, %rs720, %rs719;
	ld.global.u32 	%r1427, [%rd1+28];
	add.s32 	%r1428, %r1426, %r1427;
	st.global.u32 	[%rd1+28], %r1428;
	ld.global.s8 	%rs721, [%rd15+360];
	ld.global.s8 	%rs722, [%rd12+11];
	mul.wide.s16 	%r1429, %rs722, %rs721;
	ld.global.u32 	%r1430, [%rd1+32];
	add.s32 	%r1431, %r1429, %r1430;
	st.global.u32 	[%rd1+32], %r1431;
	ld.global.s8 	%rs723, [%rd15+361];
	ld.global.s8 	%rs724, [%rd12+11];
	mul.wide.s16 	%r1432, %rs724, %rs723;
	ld.global.u32 	%r1433, [%rd1+36];
	add.s32 	%r1434, %r1432, %r1433;
	st.global.u32 	[%rd1+36], %r1434;
	ld.global.s8 	%rs725, [%rd15+362];
	ld.global.s8 	%rs726, [%rd12+11];
	mul.wide.s16 	%r1435, %rs726, %rs725;
	ld.global.u32 	%r1436, [%rd1+40];
	add.s32 	%r1437, %r1435, %r1436;
	st.global.u32 	[%rd1+40], %r1437;
	ld.global.s8 	%rs727, [%rd15+363];
	ld.global.s8 	%rs728, [%rd12+11];
	mul.wide.s16 	%r1438, %rs728, %rs727;
	ld.global.u32 	%r1439, [%rd1+44];
	add.s32 	%r1440, %r1438, %r1439;
	st.global.u32 	[%rd1+44], %r1440;
	ld.global.s8 	%rs729, [%rd15+364];
	ld.global.s8 	%rs730, [%rd12+11];
	mul.wide.s16 	%r1441, %rs730, %rs729;
	ld.global.u32 	%r1442, [%rd1+48];
	add.s32 	%r1443, %r1441, %r1442;
	st.global.u32 	[%rd1+48], %r1443;
	ld.global.s8 	%rs731, [%rd15+365];
	ld.global.s8 	%rs732, [%rd12+11];
	mul.wide.s16 	%r1444, %rs732, %rs731;
	ld.global.u32 	%r1445, [%rd1+52];
	add.s32 	%r1446, %r1444, %r1445;
	st.global.u32 	[%rd1+52], %r1446;
	ld.global.s8 	%rs733, [%rd15+366];
	ld.global.s8 	%rs734, [%rd12+11];
	mul.wide.s16 	%r1447, %rs734, %rs733;
	ld.global.u32 	%r1448, [%rd1+56];
	add.s32 	%r1449, %r1447, %r1448;
	st.global.u32 	[%rd1+56], %r1449;
	ld.global.s8 	%rs735, [%rd15+367];
	ld.global.s8 	%rs736, [%rd12+11];
	mul.wide.s16 	%r1450, %rs736, %rs735;
	ld.global.u32 	%r1451, [%rd1+60];
	add.s32 	%r1452, %r1450, %r1451;
	st.global.u32 	[%rd1+60], %r1452;
	ld.global.s8 	%rs737, [%rd15+368];
	ld.global.s8 	%rs738, [%rd12+11];
	mul.wide.s16 	%r1453, %rs738, %rs737;
	ld.global.u32 	%r1454, [%rd1+64];
	add.s32 	%r1455, %r1453, %r1454;
	st.global.u32 	[%rd1+64], %r1455;
	ld.global.s8 	%rs739, [%rd15+369];
	ld.global.s8 	%rs740, [%rd12+11];
	mul.wide.s16 	%r1456, %rs740, %rs739;
	ld.global.u32 	%r1457, [%rd1+68];
	add.s32 	%r1458, %r1456, %r1457;
	st.global.u32 	[%rd1+68], %r1458;
	ld.global.s8 	%rs741, [%rd15+370];
	ld.global.s8 	%rs742, [%rd12+11];
	mul.wide.s16 	%r1459, %rs742, %rs741;
	ld.global.u32 	%r1460, [%rd1+72];
	add.s32 	%r1461, %r1459, %r1460;
	st.global.u32 	[%rd1+72], %r1461;
	ld.global.s8 	%rs743, [%rd15+371];
	ld.global.s8 	%rs744, [%rd12+11];
	mul.wide.s16 	%r1462, %rs744, %rs743;
	ld.global.u32 	%r1463, [%rd1+76];
	add.s32 	%r1464, %r1462, %r1463;
	st.global.u32 	[%rd1+76], %r1464;
	ld.global.s8 	%rs745, [%rd15+372];
	ld.global.s8 	%rs746, [%rd12+11];
	mul.wide.s16 	%r1465, %rs746, %rs745;
	ld.global.u32 	%r1466, [%rd1+80];
	add.s32 	%r1467, %r1465, %r1466;
	st.global.u32 	[%rd1+80], %r1467;
	ld.global.s8 	%rs747, [%rd15+373];
	ld.global.s8 	%rs748, [%rd12+11];
	mul.wide.s16 	%r1468, %rs748, %rs747;
	ld.global.u32 	%r1469, [%rd1+84];
	add.s32 	%r1470, %r1468, %r1469;
	st.global.u32 	[%rd1+84], %r1470;
	ld.global.s8 	%rs749, [%rd15+374];
	ld.global.s8 	%rs750, [%rd12+11];
	mul.wide.s16 	%r1471, %rs750, %rs749;
	ld.global.u32 	%r1472, [%rd1+88];
	add.s32 	%r1473, %r1471, %r1472;
	st.global.u32 	[%rd1+88], %r1473;
	ld.global.s8 	%rs751, [%rd15+375];
	ld.global.s8 	%rs752, [%rd12+11];
	mul.wide.s16 	%r1474, %rs752, %rs751;
	ld.global.u32 	%r1475, [%rd1+92];
	add.s32 	%r1476, %r1474, %r1475;
	st.global.u32 	[%rd1+92], %r1476;
	ld.global.s8 	%rs753, [%rd15+376];
	ld.global.s8 	%rs754, [%rd12+11];
	mul.wide.s16 	%r1477, %rs754, %rs753;
	ld.global.u32 	%r1478, [%rd1+96];
	add.s32 	%r1479, %r1477, %r1478;
	st.global.u32 	[%rd1+96], %r1479;
	ld.global.s8 	%rs755, [%rd15+377];
	ld.global.s8 	%rs756, [%rd12+11];
	mul.wide.s16 	%r1480, %rs756, %rs755;
	ld.global.u32 	%r1481, [%rd1+100];
	add.s32 	%r1482, %r1480, %r1481;
	st.global.u32 	[%rd1+100], %r1482;
	ld.global.s8 	%rs757, [%rd15+378];
	ld.global.s8 	%rs758, [%rd12+11];
	mul.wide.s16 	%r1483, %rs758, %rs757;
	ld.global.u32 	%r1484, [%rd1+104];
	add.s32 	%r1485, %r1483, %r1484;
	st.global.u32 	[%rd1+104], %r1485;
	ld.global.s8 	%rs759, [%rd15+379];
	ld.global.s8 	%rs760, [%rd12+11];
	mul.wide.s16 	%r1486, %rs760, %rs759;
	ld.global.u32 	%r1487, [%rd1+108];
	add.s32 	%r1488, %r1486, %r1487;
	st.global.u32 	[%rd1+108], %r1488;
	ld.global.s8 	%rs761, [%rd15+380];
	ld.global.s8 	%rs762, [%rd12+11];
	mul.wide.s16 	%r1489, %rs762, %rs761;
	ld.global.u32 	%r1490, [%rd1+112];
	add.s32 	%r1491, %r1489, %r1490;
	st.global.u32 	[%rd1+112], %r1491;
	ld.global.s8 	%rs763, [%rd15+381];
	ld.global.s8 	%rs764, [%rd12+11];
	mul.wide.s16 	%r1492, %rs764, %rs763;
	ld.global.u32 	%r1493, [%rd1+116];
	add.s32 	%r1494, %r1492, %r1493;
	st.global.u32 	[%rd1+116], %r1494;
	ld.global.s8 	%rs765, [%rd15+382];
	ld.global.s8 	%rs766, [%rd12+11];
	mul.wide.s16 	%r1495, %rs766, %rs765;
	ld.global.u32 	%r1496, [%rd1+120];
	add.s32 	%r1497, %r1495, %r1496;
	st.global.u32 	[%rd1+120], %r1497;
	ld.global.s8 	%rs767, [%rd15+383];
	ld.global.s8 	%rs768, [%rd12+11];
	mul.wide.s16 	%r1498, %rs768, %rs767;
	add.s32 	%r1499, %r1498, %r1404;
	st.global.u32 	[%rd1+124], %r1499;
	st.global.u32 	[%rd2], %r1407;
	ld.global.u32 	%r1500, [%rd1+4];
	st.global.u32 	[%rd2+4], %r1500;
	ld.global.u32 	%r1501, [%rd1+8];
	st.global.u32 	[%rd2+8], %r1501;
	ld.global.u32 	%r1502, [%rd1+12];
	st.global.u32 	[%rd2+12], %r1502;
	ld.global.u32 	%r1503, [%rd1+16];
	st.global.u32 	[%rd2+16], %r1503;
	ld.global.u32 	%r1504, [%rd1+20];
	st.global.u32 	[%rd2+20], %r1504;
	ld.global.u32 	%r1505, [%rd1+24];
	st.global.u32 	[%rd2+24], %r1505;
	ld.global.u32 	%r1506, [%rd1+28];
	st.global.u32 	[%rd2+28], %r1506;
	ld.global.u32 	%r1507, [%rd1+32];
	st.global.u32 	[%rd2+32], %r1507;
	ld.global.u32 	%r1508, [%rd1+36];
	st.global.u32 	[%rd2+36], %r1508;
	ld.global.u32 	%r1509, [%rd1+40];
	st.global.u32 	[%rd2+40], %r1509;
	ld.global.u32 	%r1510, [%rd1+44];
	st.global.u32 	[%rd2+44], %r1510;
	ld.global.u32 	%r1511, [%rd1+48];
	st.global.u32 	[%rd2+48], %r1511;
	ld.global.u32 	%r1512, [%rd1+52];
	st.global.u32 	[%rd2+52], %r1512;
	ld.global.u32 	%r1513, [%rd1+56];
	st.global.u32 	[%rd2+56], %r1513;
	ld.global.u32 	%r1514, [%rd1+60];
	st.global.u32 	[%rd2+60], %r1514;
	ld.global.u32 	%r1515, [%rd1+64];
	st.global.u32 	[%rd2+64], %r1515;
	ld.global.u32 	%r1516, [%rd1+68];
	st.global.u32 	[%rd2+68], %r1516;
	ld.global.u32 	%r1517, [%rd1+72];
	st.global.u32 	[%rd2+72], %r1517;
	ld.global.u32 	%r1518, [%rd1+76];
	st.global.u32 	[%rd2+76], %r1518;
	ld.global.u32 	%r1519, [%rd1+80];
	st.global.u32 	[%rd2+80], %r1519;
	ld.global.u32 	%r1520, [%rd1+84];
	st.global.u32 	[%rd2+84], %r1520;
	ld.global.u32 	%r1521, [%rd1+88];
	st.global.u32 	[%rd2+88], %r1521;
	ld.global.u32 	%r1522, [%rd1+92];
	st.global.u32 	[%rd2+92], %r1522;
	ld.global.u32 	%r1523, [%rd1+96];
	st.global.u32 	[%rd2+96], %r1523;
	ld.global.u32 	%r1524, [%rd1+100];
	st.global.u32 	[%rd2+100], %r1524;
	ld.global.u32 	%r1525, [%rd1+104];
	st.global.u32 	[%rd2+104], %r1525;
	ld.global.u32 	%r1526, [%rd1+108];
	st.global.u32 	[%rd2+108], %r1526;
	ld.global.u32 	%r1527, [%rd1+112];
	st.global.u32 	[%rd2+112], %r1527;
	ld.global.u32 	%r1528, [%rd1+116];
	st.global.u32 	[%rd2+116], %r1528;
	ld.global.u32 	%r1529, [%rd1+120];
	st.global.u32 	[%rd2+120], %r1529;
	ld.global.u32 	%r1530, [%rd1+124];
	st.global.u32 	[%rd2+124], %r1530;
	ld.global.s8 	%rs769, [%rd15+384];
	ld.global.s8 	%rs770, [%rd12+12];
	mul.wide.s16 	%r1531, %rs770, %rs769;
	ld.global.u32 	%r1532, [%rd1];
	add.s32 	%r1533, %r1531, %r1532;
	st.global.u32 	[%rd1], %r1533;
	ld.global.s8 	%rs771, [%rd15+385];
	ld.global.s8 	%rs772, [%rd12+12];
	mul.wide.s16 	%r1534, %rs772, %rs771;
	ld.global.u32 	%r1535, [%rd1+4];
	add.s32 	%r1536, %r1534, %r1535;
	st.global.u32 	[%rd1+4], %r1536;
	ld.global.s8 	%rs773, [%rd15+386];
	ld.global.s8 	%rs774, [%rd12+12];
	mul.wide.s16 	%r1537, %rs774, %rs773;
	ld.global.u32 	%r1538, [%rd1+8];
	add.s32 	%r1539, %r1537, %r1538;
	st.global.u32 	[%rd1+8], %r1539;
	ld.global.s8 	%rs775, [%rd15+387];
	ld.global.s8 	%rs776, [%rd12+12];
	mul.wide.s16 	%r1540, %rs776, %rs775;
	ld.global.u32 	%r1541, [%rd1+12];
	add.s32 	%r1542, %r1540, %r1541;
	st.global.u32 	[%rd1+12], %r1542;
	ld.global.s8 	%rs777, [%rd15+388];
	ld.global.s8 	%rs778, [%rd12+12];
	mul.wide.s16 	%r1543, %rs778, %rs777;
	ld.global.u32 	%r1544, [%rd1+16];
	add.s32 	%r1545, %r1543, %r1544;
	st.global.u32 	[%rd1+16], %r1545;
	ld.global.s8 	%rs779, [%rd15+389];
	ld.global.s8 	%rs780, [%rd12+12];
	mul.wide.s16 	%r1546, %rs780, %rs779;
	ld.global.u32 	%r1547, [%rd1+20];
	add.s32 	%r1548, %r1546, %r1547;
	st.global.u32 	[%rd1+20], %r1548;
	ld.global.s8 	%rs781, [%rd15+390];
	ld.global.s8 	%rs782, [%rd12+12];
	mul.wide.s16 	%r1549, %rs782, %rs781;
	ld.global.u32 	%r1550, [%rd1+24];
	add.s32 	%r1551, %r1549, %r1550;
	st.global.u32 	[%rd1+24], %r1551;
	ld.global.s8 	%rs783, [%rd15+391];
	ld.global.s8 	%rs784, [%rd12+12];
	mul.wide.s16 	%r1552, %rs784, %rs783;
	ld.global.u32 	%r1553, [%rd1+28];
	add.s32 	%r1554, %r1552, %r1553;
	st.global.u32 	[%rd1+28], %r1554;
	ld.global.s8 	%rs785, [%rd15+392];
	ld.global.s8 	%rs786, [%rd12+12];
	mul.wide.s16 	%r1555, %rs786, %rs785;
	ld.global.u32 	%r1556, [%rd1+32];
	add.s32 	%r1557, %r1555, %r1556;
	st.global.u32 	[%rd1+32], %r1557;
	ld.global.s8 	%rs787, [%rd15+393];
	ld.global.s8 	%rs788, [%rd12+12];
	mul.wide.s16 	%r1558, %rs788, %rs787;
	ld.global.u32 	%r1559, [%rd1+36];
	add.s32 	%r1560, %r1558, %r1559;
	st.global.u32 	[%rd1+36], %r1560;
	ld.global.s8 	%rs789, [%rd15+394];
	ld.global.s8 	%rs790, [%rd12+12];
	mul.wide.s16 	%r1561, %rs790, %rs789;
	ld.global.u32 	%r1562, [%rd1+40];
	add.s32 	%r1563, %r1561, %r1562;
	st.global.u32 	[%rd1+40], %r1563;
	ld.global.s8 	%rs791, [%rd15+395];
	ld.global.s8 	%rs792, [%rd12+12];
	mul.wide.s16 	%r1564, %rs792, %rs791;
	ld.global.u32 	%r1565, [%rd1+44];
	add.s32 	%r1566, %r1564, %r1565;
	st.global.u32 	[%rd1+44], %r1566;
	ld.global.s8 	%rs793, [%rd15+396];
	ld.global.s8 	%rs794, [%rd12+12];
	mul.wide.s16 	%r1567, %rs794, %rs793;
	ld.global.u32 	%r1568, [%rd1+48];
	add.s32 	%r1569, %r1567, %r1568;
	st.global.u32 	[%rd1+48], %r1569;
	ld.global.s8 	%rs795, [%rd15+397];
	ld.global.s8 	%rs796, [%rd12+12];
	mul.wide.s16 	%r1570, %rs796, %rs795;
	ld.global.u32 	%r1571, [%rd1+52];
	add.s32 	%r1572, %r1570, %r1571;
	st.global.u32 	[%rd1+52], %r1572;
	ld.global.s8 	%rs797, [%rd15+398];
	ld.global.s8 	%rs798, [%rd12+12];
	mul.wide.s16 	%r1573, %rs798, %rs797;
	ld.global.u32 	%r1574, [%rd1+56];
	add.s32 	%r1575, %r1573, %r1574;
	st.global.u32 	[%rd1+56], %r1575;
	ld.global.s8 	%rs799, [%rd15+399];
	ld.global.s8 	%rs800, [%rd12+12];
	mul.wide.s16 	%r1576, %rs800, %rs799;
	ld.global.u32 	%r1577, [%rd1+60];
	add.s32 	%r1578, %r1576, %r1577;
	st.global.u32 	[%rd1+60], %r1578;
	ld.global.s8 	%rs801, [%rd15+400];
	ld.global.s8 	%rs802, [%rd12+12];
	mul.wide.s16 	%r1579, %rs802, %rs801;
	ld.global.u32 	%r1580, [%rd1+64];
	add.s32 	%r1581, %r1579, %r1580;
	st.global.u32 	[%rd1+64], %r1581;
	ld.global.s8 	%rs803, [%rd15+401];
	ld.global.s8 	%rs804, [%rd12+12];
	mul.wide.s16 	%r1582, %rs804, %rs803;
	ld.global.u32 	%r1583, [%rd1+68];
	add.s32 	%r1584, %r1582, %r1583;
	st.global.u32 	[%rd1+68], %r1584;
	ld.global.s8 	%rs805, [%rd15+402];
	ld.global.s8 	%rs806, [%rd12+12];
	mul.wide.s16 	%r1585, %rs806, %rs805;
	ld.global.u32 	%r1586, [%rd1+72];
	add.s32 	%r1587, %r1585, %r1586;
	st.global.u32 	[%rd1+72], %r1587;
	ld.global.s8 	%rs807, [%rd15+403];
	ld.global.s8 	%rs808, [%rd12+12];
	mul.wide.s16 	%r1588, %rs808, %rs807;
	ld.global.u32 	%r1589, [%rd1+76];
	add.s32 	%r1590, %r1588, %r1589;
	st.global.u32 	[%rd1+76], %r1590;
	ld.global.s8 	%rs809, [%rd15+404];
	ld.global.s8 	%rs810, [%rd12+12];
	mul.wide.s16 	%r1591, %rs810, %rs809;
	ld.global.u32 	%r1592, [%rd1+80];
	add.s32 	%r1593, %r1591, %r1592;
	st.global.u32 	[%rd1+80], %r1593;
	ld.global.s8 	%rs811, [%rd15+405];
	ld.global.s8 	%rs812, [%rd12+12];
	mul.wide.s16 	%r1594, %rs812, %rs811;
	ld.global.u32 	%r1595, [%rd1+84];
	add.s32 	%r1596, %r1594, %r1595;
	st.global.u32 	[%rd1+84], %r1596;
	ld.global.s8 	%rs813, [%rd15+406];
	ld.global.s8 	%rs814, [%rd12+12];
	mul.wide.s16 	%r1597, %rs814, %rs813;
	ld.global.u32 	%r1598, [%rd1+88];
	add.s32 	%r1599, %r1597, %r1598;
	st.global.u32 	[%rd1+88], %r1599;
	ld.global.s8 	%rs815, [%rd15+407];
	ld.global.s8 	%rs816, [%rd12+12];
	mul.wide.s16 	%r1600, %rs816, %rs815;
	ld.global.u32 	%r1601, [%rd1+92];
	add.s32 	%r1602, %r1600, %r1601;
	st.global.u32 	[%rd1+92], %r1602;
	ld.global.s8 	%rs817, [%rd15+408];
	ld.global.s8 	%rs818, [%rd12+12];
	mul.wide.s16 	%r1603, %rs818, %rs817;
	ld.global.u32 	%r1604, [%rd1+96];
	add.s32 	%r1605, %r1603, %r1604;
	st.global.u32 	[%rd1+96], %r1605;
	ld.global.s8 	%rs819, [%rd15+409];
	ld.global.s8 	%rs820, [%rd12+12];
	mul.wide.s16 	%r1606, %rs820, %rs819;
	ld.global.u32 	%r1607, [%rd1+100];
	add.s32 	%r1608, %r1606, %r1607;
	st.global.u32 	[%rd1+100], %r1608;
	ld.global.s8 	%rs821, [%rd15+410];
	ld.global.s8 	%rs822, [%rd12+12];
	mul.wide.s16 	%r1609, %rs822, %rs821;
	ld.global.u32 	%r1610, [%rd1+104];
	add.s32 	%r1611, %r1609, %r1610;
	st.global.u32 	[%rd1+104], %r1611;
	ld.global.s8 	%rs823, [%rd15+411];
	ld.global.s8 	%rs824, [%rd12+12];
	mul.wide.s16 	%r1612, %rs824, %rs823;
	ld.global.u32 	%r1613, [%rd1+108];
	add.s32 	%r1614, %r1612, %r1613;
	st.global.u32 	[%rd1+108], %r1614;
	ld.global.s8 	%rs825, [%rd15+412];
	ld.global.s8 	%rs826, [%rd12+12];
	mul.wide.s16 	%r1615, %rs826, %rs825;
	ld.global.u32 	%r1616, [%rd1+112];
	add.s32 	%r1617, %r1615, %r1616;
	st.global.u32 	[%rd1+112], %r1617;
	ld.global.s8 	%rs827, [%rd15+413];
	ld.global.s8 	%rs828, [%rd12+12];
	mul.wide.s16 	%r1618, %rs828, %rs827;
	ld.global.u32 	%r1619, [%rd1+116];
	add.s32 	%r1620, %r1618, %r1619;
	st.global.u32 	[%rd1+116], %r1620;
	ld.global.s8 	%rs829, [%rd15+414];
	ld.global.s8 	%rs830, [%rd12+12];
	mul.wide.s16 	%r1621, %rs830, %rs829;
	ld.global.u32 	%r1622, [%rd1+120];
	add.s32 	%r1623, %r1621, %r1622;
	st.global.u32 	[%rd1+120], %r1623;
	ld.global.s8 	%rs831, [%rd15+415];
	ld.global.s8 	%rs832, [%rd12+12];
	mul.wide.s16 	%r1624, %rs832, %rs831;
	add.s32 	%r1625, %r1624, %r1530;
	st.global.u32 	[%rd1+124], %r1625;
	st.global.u32 	[%rd2], %r1533;
	ld.global.u32 	%r1626, [%rd1+4];
	st.global.u32 	[%rd2+4], %r1626;
	ld.global.u32 	%r1627, [%rd1+8];
	st.global.u32 	[%rd2+8], %r1627;
	ld.global.u32 	%r1628, [%rd1+12];
	st.global.u32 	[%rd2+12], %r1628;
	ld.global.u32 	%r1629, [%rd1+16];
	st.global.u32 	[%rd2+16], %r1629;
	ld.global.u32 	%r1630, [%rd1+20];
	st.global.u32 	[%rd2+20], %r1630;
	ld.global.u32 	%r1631, [%rd1+24];
	st.global.u32 	[%rd2+24], %r1631;
	ld.global.u32 	%r1632, [%rd1+28];
	st.global.u32 	[%rd2+28], %r1632;
	ld.global.u32 	%r1633, [%rd1+32];
	st.global.u32 	[%rd2+32], %r1633;
	ld.global.u32 	%r1634, [%rd1+36];
	st.global.u32 	[%rd2+36], %r1634;
	ld.global.u32 	%r1635, [%rd1+40];
	st.global.u32 	[%rd2+40], %r1635;
	ld.global.u32 	%r1636, [%rd1+44];
	st.global.u32 	[%rd2+44], %r1636;
	ld.global.u32 	%r1637, [%rd1+48];
	st.global.u32 	[%rd2+48], %r1637;
	ld.global.u32 	%r1638, [%rd1+52];
	st.global.u32 	[%rd2+52], %r1638;
	ld.global.u32 	%r1639, [%rd1+56];
	st.global.u32 	[%rd2+56], %r1639;
	ld.global.u32 	%r1640, [%rd1+60];
	st.global.u32 	[%rd2+60], %r1640;
	ld.global.u32 	%r1641, [%rd1+64];
	st.global.u32 	[%rd2+64], %r1641;
	ld.global.u32 	%r1642, [%rd1+68];
	st.global.u32 	[%rd2+68], %r1642;
	ld.global.u32 	%r1643, [%rd1+72];
	st.global.u32 	[%rd2+72], %r1643;
	ld.global.u32 	%r1644, [%rd1+76];
	st.global.u32 	[%rd2+76], %r1644;
	ld.global.u32 	%r1645, [%rd1+80];
	st.global.u32 	[%rd2+80], %r1645;
	ld.global.u32 	%r1646, [%rd1+84];
	st.global.u32 	[%rd2+84], %r1646;
	ld.global.u32 	%r1647, [%rd1+88];
	st.global.u32 	[%rd2+88], %r1647;
	ld.global.u32 	%r1648, [%rd1+92];
	st.global.u32 	[%rd2+92], %r1648;
	ld.global.u32 	%r1649, [%rd1+96];
	st.global.u32 	[%rd2+96], %r1649;
	ld.global.u32 	%r1650, [%rd1+100];
	st.global.u32 	[%rd2+100], %r1650;
	ld.global.u32 	%r1651, [%rd1+104];
	st.global.u32 	[%rd2+104], %r1651;
	ld.global.u32 	%r1652, [%rd1+108];
	st.global.u32 	[%rd2+108], %r1652;
	ld.global.u32 	%r1653, [%rd1+112];
	st.global.u32 	[%rd2+112], %r1653;
	ld.global.u32 	%r1654, [%rd1+116];
	st.global.u32 	[%rd2+116], %r1654;
	ld.global.u32 	%r1655, [%rd1+120];
	st.global.u32 	[%rd2+120], %r1655;
	ld.global.u32 	%r1656, [%rd1+124];
	st.global.u32 	[%rd2+124], %r1656;
	ld.global.s8 	%rs833, [%rd15+416];
	ld.global.s8 	%rs834, [%rd12+13];
	mul.wide.s16 	%r1657, %rs834, %rs833;
	ld.global.u32 	%r1658, [%rd1];
	add.s32 	%r1659, %r1657, %r1658;
	st.global.u32 	[%rd1], %r1659;
	ld.global.s8 	%rs835, [%rd15+417];
	ld.global.s8 	%rs836, [%rd12+13];
	mul.wide.s16 	%r1660, %rs836, %rs835;
	ld.global.u32 	%r1661, [%rd1+4];
	add.s32 	%r1662, %r1660, %r1661;
	st.global.u32 	[%rd1+4], %r1662;
	ld.global.s8 	%rs837, [%rd15+418];
	ld.global.s8 	%rs838, [%rd12+13];
	mul.wide.s16 	%r1663, %rs838, %rs837;
	ld.global.u32 	%r1664, [%rd1+8];
	add.s32 	%r1665, %r1663, %r1664;
	st.global.u32 	[%rd1+8], %r1665;
	ld.global.s8 	%rs839, [%rd15+419];
	ld.global.s8 	%rs840, [%rd12+13];
	mul.wide.s16 	%r1666, %rs840, %rs839;
	ld.global.u32 	%r1667, [%rd1+12];
	add.s32 	%r1668, %r1666, %r1667;
	st.global.u32 	[%rd1+12], %r1668;
	ld.global.s8 	%rs841, [%rd15+420];
	ld.global.s8 	%rs842, [%rd12+13];
	mul.wide.s16 	%r1669, %rs842, %rs841;
	ld.global.u32 	%r1670, [%rd1+16];
	add.s32 	%r1671, %r1669, %r1670;
	st.global.u32 	[%rd1+16], %r1671;
	ld.global.s8 	%rs843, [%rd15+421];
	ld.global.s8 	%rs844, [%rd12+13];
	mul.wide.s16 	%r1672, %rs844, %rs843;
	ld.global.u32 	%r1673, [%rd1+20];
	add.s32 	%r1674, %r1672, %r1673;
	st.global.u32 	[%rd1+20], %r1674;
	ld.global.s8 	%rs845, [%rd15+422];
	ld.global.s8 	%rs846, [%rd12+13];
	mul.wide.s16 	%r1675, %rs846, %rs845;
	ld.global.u32 	%r1676, [%rd1+24];
	add.s32 	%r1677, %r1675, %r1676;
	st.global.u32 	[%rd1+24], %r1677;
	ld.global.s8 	%rs847, [%rd15+423];
	ld.global.s8 	%rs848, [%rd12+13];
	mul.wide.s16 	%r1678, %rs848, %rs847;
	ld.global.u32 	%r1679, [%rd1+28];
	add.s32 	%r1680, %r1678, %r1679;
	st.global.u32 	[%rd1+28], %r1680;
	ld.global.s8 	%rs849, [%rd15+424];
	ld.global.s8 	%rs850, [%rd12+13];
	mul.wide.s16 	%r1681, %rs850, %rs849;
	ld.global.u32 	%r1682, [%rd1+32];
	add.s32 	%r1683, %r1681, %r1682;
	st.global.u32 	[%rd1+32], %r1683;
	ld.global.s8 	%rs851, [%rd15+425];
	ld.global.s8 	%rs852, [%rd12+13];
	mul.wide.s16 	%r1684, %rs852, %rs851;
	ld.global.u32 	%r1685, [%rd1+36];
	add.s32 	%r1686, %r1684, %r1685;
	st.global.u32 	[%rd1+36], %r1686;
	ld.global.s8 	%rs853, [%rd15+426];
	ld.global.s8 	%rs854, [%rd12+13];
	mul.wide.s16 	%r1687, %rs854, %rs853;
	ld.global.u32 	%r1688, [%rd1+40];
	add.s32 	%r1689, %r1687, %r1688;
	st.global.u32 	[%rd1+40], %r1689;
	ld.global.s8 	%rs855, [%rd15+427];
	ld.global.s8 	%rs856, [%rd12+13];
	mul.wide.s16 	%r1690, %rs856, %rs855;
	ld.global.u32 	%r1691, [%rd1+44];
	add.s32 	%r1692, %r1690, %r1691;
	st.global.u32 	[%rd1+44], %r1692;
	ld.global.s8 	%rs857, [%rd15+428];
	ld.global.s8 	%rs858, [%rd12+13];
	mul.wide.s16 	%r1693, %rs858, %rs857;
	ld.global.u32 	%r1694, [%rd1+48];
	add.s32 	%r1695, %r1693, %r1694;
	st.global.u32 	[%rd1+48], %r1695;
	ld.global.s8 	%rs859, [%rd15+429];
	ld.global.s8 	%rs860, [%rd12+13];
	mul.wide.s16 	%r1696, %rs860, %rs859;
	ld.global.u32 	%r1697, [%rd1+52];
	add.s32 	%r1698, %r1696, %r1697;
	st.global.u32 	[%rd1+52], %r1698;
	ld.global.s8 	%rs861, [%rd15+430];
	ld.global.s8 	%rs862, [%rd12+13];
	mul.wide.s16 	%r1699, %rs862, %rs861;
	ld.global.u32 	%r1700, [%rd1+56];
	add.s32 	%r1701, %r1699, %r1700;
	st.global.u32 	[%rd1+56], %r1701;
	ld.global.s8 	%rs863, [%rd15+431];
	ld.global.s8 	%rs864, [%rd12+13];
	mul.wide.s16 	%r1702, %rs864, %rs863;
	ld.global.u32 	%r1703, [%rd1+60];
	add.s32 	%r1704, %r1702, %r1703;
	st.global.u32 	[%rd1+60], %r1704;
	ld.global.s8 	%rs865, [%rd15+432];
	ld.global.s8 	%rs866, [%rd12+13];
	mul.wide.s16 	%r1705, %rs866, %rs865;
	ld.global.u32 	%r1706, [%rd1+64];
	add.s32 	%r1707, %r1705, %r1706;
	st.global.u32 	[%rd1+64], %r1707;
	ld.global.s8 	%rs867, [%rd15+433];
	ld.global.s8 	%rs868, [%rd12+13];
	mul.wide.s16 	%r1708, %rs868, %rs867;
	ld.global.u32 	%r1709, [%rd1+68];
	add.s32 	%r1710, %r1708, %r1709;
	st.global.u32 	[%rd1+68], %r1710;
	ld.global.s8 	%rs869, [%rd15+434];
	ld.global.s8 	%rs870, [%rd12+13];
	mul.wide.s16 	%r1711, %rs870, %rs869;
	ld.global.u32 	%r1712, [%rd1+72];
	add.s32 	%r1713, %r1711, %r1712;
	st.global.u32 	[%rd1+72], %r1713;
	ld.global.s8 	%rs871, [%rd15+435];
	ld.global.s8 	%rs872, [%rd12+13];
	mul.wide.s16 	%r1714, %rs872, %rs871;
	ld.global.u32 	%r1715, [%rd1+76];
	add.s32 	%r1716, %r1714, %r1715;
	st.global.u32 	[%rd1+76], %r1716;
	ld.global.s8 	%rs873, [%rd15+436];
	ld.global.s8 	%rs874, [%rd12+13];
	mul.wide.s16 	%r1717, %rs874, %rs873;
	ld.global.u32 	%r1718, [%rd1+80];
	add.s32 	%r1719, %r1717, %r1718;
	st.global.u32 	[%rd1+80], %r1719;
	ld.global.s8 	%rs875, [%rd15+437];
	ld.global.s8 	%rs876, [%rd12+13];
	mul.wide.s16 	%r1720, %rs876, %rs875;
	ld.global.u32 	%r1721, [%rd1+84];
	add.s32 	%r1722, %r1720, %r1721;
	st.global.u32 	[%rd1+84], %r1722;
	ld.global.s8 	%rs877, [%rd15+438];
	ld.global.s8 	%rs878, [%rd12+13];
	mul.wide.s16 	%r1723, %rs878, %rs877;
	ld.global.u32 	%r1724, [%rd1+88];
	add.s32 	%r1725, %r1723, %r1724;
	st.global.u32 	[%rd1+88], %r1725;
	ld.global.s8 	%rs879, [%rd15+439];
	ld.global.s8 	%rs880, [%rd12+13];
	mul.wide.s16 	%r1726, %rs880, %rs879;
	ld.global.u32 	%r1727, [%rd1+92];
	add.s32 	%r1728, %r1726, %r1727;
	st.global.u32 	[%rd1+92], %r1728;
	ld.global.s8 	%rs881, [%rd15+440];
	ld.global.s8 	%rs882, [%rd12+13];
	mul.wide.s16 	%r1729, %rs882, %rs881;
	ld.global.u32 	%r1730, [%rd1+96];
	add.s32 	%r1731, %r1729, %r1730;
	st.global.u32 	[%rd1+96], %r1731;
	ld.global.s8 	%rs883, [%rd15+441];
	ld.global.s8 	%rs884, [%rd12+13];
	mul.wide.s16 	%r1732, %rs884, %rs883;
	ld.global.u32 	%r1733, [%rd1+100];
	add.s32 	%r1734, %r1732, %r1733;
	st.global.u32 	[%rd1+100], %r1734;
	ld.global.s8 	%rs885, [%rd15+442];
	ld.global.s8 	%rs886, [%rd12+13];
	mul.wide.s16 	%r1735, %rs886, %rs885;
	ld.global.u32 	%r1736, [%rd1+104];
	add.s32 	%r1737, %r1735, %r1736;
	st.global.u32 	[%rd1+104], %r1737;
	ld.global.s8 	%rs887, [%rd15+443];
	ld.global.s8 	%rs888, [%rd12+13];
	mul.wide.s16 	%r1738, %rs888, %rs887;
	ld.global.u32 	%r1739, [%rd1+108];
	add.s32 	%r1740, %r1738, %r1739;
	st.global.u32 	[%rd1+108], %r1740;
	ld.global.s8 	%rs889, [%rd15+444];
	ld.global.s8 	%rs890, [%rd12+13];
	mul.wide.s16 	%r1741, %rs890, %rs889;
	ld.global.u32 	%r1742, [%rd1+112];
	add.s32 	%r1743, %r1741, %r1742;
	st.global.u32 	[%rd1+112], %r1743;
	ld.global.s8 	%rs891, [%rd15+445];
	ld.global.s8 	%rs892, [%rd12+13];
	mul.wide.s16 	%r1744, %rs892, %rs891;
	ld.global.u32 	%r1745, [%rd1+116];
	add.s32 	%r1746, %r1744, %r1745;
	st.global.u32 	[%rd1+116], %r1746;
	ld.global.s8 	%rs893, [%rd15+446];
	ld.global.s8 	%rs894, [%rd12+13];
	mul.wide.s16 	%r1747, %rs894, %rs893;
	ld.global.u32 	%r1748, [%rd1+120];
	add.s32 	%r1749, %r1747, %r1748;
	st.global.u32 	[%rd1+120], %r1749;
	ld.global.s8 	%rs895, [%rd15+447];
	ld.global.s8 	%rs896, [%rd12+13];
	mul.wide.s16 	%r1750, %rs896, %rs895;
	add.s32 	%r1751, %r1750, %r1656;
	st.global.u32 	[%rd1+124], %r1751;
	st.global.u32 	[%rd2], %r1659;
	ld.global.u32 	%r1752, [%rd1+4];
	st.global.u32 	[%rd2+4], %r1752;
	ld.global.u32 	%r1753, [%rd1+8];
	st.global.u32 	[%rd2+8], %r1753;
	ld.global.u32 	%r1754, [%rd1+12];
	st.global.u32 	[%rd2+12], %r1754;
	ld.global.u32 	%r1755, [%rd1+16];
	st.global.u32 	[%rd2+16], %r1755;
	ld.global.u32 	%r1756, [%rd1+20];
	st.global.u32 	[%rd2+20], %r1756;
	ld.global.u32 	%r1757, [%rd1+24];
	st.global.u32 	[%rd2+24], %r1757;
	ld.global.u32 	%r1758, [%rd1+28];
	st.global.u32 	[%rd2+28], %r1758;
	ld.global.u32 	%r1759, [%rd1+32];
	st.global.u32 	[%rd2+32], %r1759;
	ld.global.u32 	%r1760, [%rd1+36];
	st.global.u32 	[%rd2+36], %r1760;
	ld.global.u32 	%r1761, [%rd1+40];
	st.global.u32 	[%rd2+40], %r1761;
	ld.global.u32 	%r1762, [%rd1+44];
	st.global.u32 	[%rd2+44], %r1762;
	ld.global.u32 	%r1763, [%rd1+48];
	st.global.u32 	[%rd2+48], %r1763;
	ld.global.u32 	%r1764, [%rd1+52];
	st.global.u32 	[%rd2+52], %r1764;
	ld.global.u32 	%r1765, [%rd1+56];
	st.global.u32 	[%rd2+56], %r1765;
	ld.global.u32 	%r1766, [%rd1+60];
	st.global.u32 	[%rd2+60], %r1766;
	ld.global.u32 	%r1767, [%rd1+64];
	st.global.u32 	[%rd2+64], %r1767;
	ld.global.u32 	%r1768, [%rd1+68];
	st.global.u32 	[%rd2+68], %r1768;
	ld.global.u32 	%r1769, [%rd1+72];
	st.global.u32 	[%rd2+72], %r1769;
	ld.global.u32 	%r1770, [%rd1+76];
	st.global.u32 	[%rd2+76], %r1770;
	ld.global.u32 	%r1771, [%rd1+80];
	st.global.u32 	[%rd2+80], %r1771;
	ld.global.u32 	%r1772, [%rd1+84];
	st.global.u32 	[%rd2+84], %r1772;
	ld.global.u32 	%r1773, [%rd1+88];
	st.global.u32 	[%rd2+88], %r1773;
	ld.global.u32 	%r1774, [%rd1+92];
	st.global.u32 	[%rd2+92], %r1774;
	ld.global.u32 	%r1775, [%rd1+96];
	st.global.u32 	[%rd2+96], %r1775;
	ld.global.u32 	%r1776, [%rd1+100];
	st.global.u32 	[%rd2+100], %r1776;
	ld.global.u32 	%r1777, [%rd1+104];
	st.global.u32 	[%rd2+104], %r1777;
	ld.global.u32 	%r1778, [%rd1+108];
	st.global.u32 	[%rd2+108], %r1778;
	ld.global.u32 	%r1779, [%rd1+112];
	st.global.u32 	[%rd2+112], %r1779;
	ld.global.u32 	%r1780, [%rd1+116];
	st.global.u32 	[%rd2+116], %r1780;
	ld.global.u32 	%r1781, [%rd1+120];
	st.global.u32 	[%rd2+120], %r1781;
	ld.global.u32 	%r1782, [%rd1+124];
	st.global.u32 	[%rd2+124], %r1782;
	ld.global.s8 	%rs897, [%rd15+448];
	ld.global.s8 	%rs898, [%rd12+14];
	mul.wide.s16 	%r1783, %rs898, %rs897;
	ld.global.u32 	%r1784, [%rd1];
	add.s32 	%r1785, %r1783, %r1784;
	st.global.u32 	[%rd1], %r1785;
	ld.global.s8 	%rs899, [%rd15+449];
	ld.global.s8 	%rs900, [%rd12+14];
	mul.wide.s16 	%r1786, %rs900, %rs899;
	ld.global.u32 	%r1787, [%rd1+4];
	add.s32 	%r1788, %r1786, %r1787;
	st.global.u32 	[%rd1+4], %r1788;
	ld.global.s8 	%rs901, [%rd15+450];
	ld.global.s8 	%rs902, [%rd12+14];
	mul.wide.s16 	%r1789, %rs902, %rs901;
	ld.global.u32 	%r1790, [%rd1+8];
	add.s32 	%r1791, %r1789, %r1790;
	st.global.u32 	[%rd1+8], %r1791;
	ld.global.s8 	%rs903, [%rd15+451];
	ld.global.s8 	%rs904, [%rd12+14];
	mul.wide.s16 	%r1792, %rs904, %rs903;
	ld.global.u32 	%r1793, [%rd1+12];
	add.s32 	%r1794, %r1792, %r1793;
	st.global.u32 	[%rd1+12], %r1794;
	ld.global.s8 	%rs905, [%rd15+452];
	ld.global.s8 	%rs906, [%rd12+14];
	mul.wide.s16 	%r1795, %rs906, %rs905;
	ld.global.u32 	%r1796, [%rd1+16];
	add.s32 	%r1797, %r1795, %r1796;
	st.global.u32 	[%rd1+16], %r1797;
	ld.global.s8 	%rs907, [%rd15+453];
	ld.global.s8 	%rs908, [%rd12+14];
	mul.wide.s16 	%r1798, %rs908, %rs907;
	ld.global.u32 	%r1799, [%rd1+20];
	add.s32 	%r1800, %r1798, %r1799;
	st.global.u32 	[%rd1+20], %r1800;
	ld.global.s8 	%rs909, [%rd15+454];
	ld.global.s8 	%rs910, [%rd12+14];
	mul.wide.s16 	%r1801, %rs910, %rs909;
	ld.global.u32 	%r1802, [%rd1+24];
	add.s32 	%r1803, %r1801, %r1802;
	st.global.u32 	[%rd1+24], %r1803;
	ld.global.s8 	%rs911, [%rd15+455];
	ld.global.s8 	%rs912, [%rd12+14];
	mul.wide.s16 	%r1804, %rs912, %rs911;
	ld.global.u32 	%r1805, [%rd1+28];
	add.s32 	%r1806, %r1804, %r1805;
	st.global.u32 	[%rd1+28], %r1806;
	ld.global.s8 	%rs913, [%rd15+456];
	ld.global.s8 	%rs914, [%rd12+14];
	mul.wide.s16 	%r1807, %rs914, %rs913;
	ld.global.u32 	%r1808, [%rd1+32];
	add.s32 	%r1809, %r1807, %r1808;
	st.global.u32 	[%rd1+32], %r1809;
	ld.global.s8 	%rs915, [%rd15+457];
	ld.global.s8 	%rs916, [%rd12+14];
	mul.wide.s16 	%r1810, %rs916, %rs915;
	ld.global.u32 	%r1811, [%rd1+36];
	add.s32 	%r1812, %r1810, %r1811;
	st.global.u32 	[%rd1+36], %r1812;
	ld.global.s8 	%rs917, [%rd15+458];
	ld.global.s8 	%rs918, [%rd12+14];
	mul.wide.s16 	%r1813, %rs918, %rs917;
	ld.global.u32 	%r1814, [%rd1+40];
	add.s32 	%r1815, %r1813, %r1814;
	st.global.u32 	[%rd1+40], %r1815;
	ld.global.s8 	%rs919, [%rd15+459];
	ld.global.s8 	%rs920, [%rd12+14];
	mul.wide.s16 	%r1816, %rs920, %rs919;
	ld.global.u32 	%r1817, [%rd1+44];
	add.s32 	%r1818, %r1816, %r1817;
	st.global.u32 	[%rd1+44], %r1818;
	ld.global.s8 	%rs921, [%rd15+460];
	ld.global.s8 	%rs922, [%rd12+14];
	mul.wide.s16 	%r1819, %rs922, %rs921;
	ld.global.u32 	%r1820, [%rd1+48];
	add.s32 	%r1821, %r1819, %r1820;
	st.global.u32 	[%rd1+48], %r1821;
	ld.global.s8 	%rs923, [%rd15+461];
	ld.global.s8 	%rs924, [%rd12+14];
	mul.wide.s16 	%r1822, %rs924, %rs923;
	ld.global.u32 	%r1823, [%rd1+52];
	add.s32 	%r1824, %r1822, %r1823;
	st.global.u32 	[%rd1+52], %r1824;
	ld.global.s8 	%rs925, [%rd15+462];
	ld.global.s8 	%rs926, [%rd12+14];
	mul.wide.s16 	%r1825, %rs926, %rs925;
	ld.global.u32 	%r1826, [%rd1+56];
	add.s32 	%r1827, %r1825, %r1826;
	st.global.u32 	[%rd1+56], %r1827;
	ld.global.s8 	%rs927, [%rd15+463];
	ld.global.s8 	%rs928, [%rd12+14];
	mul.wide.s16 	%r1828, %rs928, %rs927;
	ld.global.u32 	%r1829, [%rd1+60];
	add.s32 	%r1830, %r1828, %r1829;
	st.global.u32 	[%rd1+60], %r1830;
	ld.global.s8 	%rs929, [%rd15+464];
	ld.global.s8 	%rs930, [%rd12+14];
	mul.wide.s16 	%r1831, %rs930, %rs929;
	ld.global.u32 	%r1832, [%rd1+64];
	add.s32 	%r1833, %r1831, %r1832;
	st.global.u32 	[%rd1+64], %r1833;
	ld.global.s8 	%rs931, [%rd15+465];
	ld.global.s8 	%rs932, [%rd12+14];
	mul.wide.s16 	%r1834, %rs932, %rs931;
	ld.global.u32 	%r1835, [%rd1+68];
	add.s32 	%r1836, %r1834, %r1835;
	st.global.u32 	[%rd1+68], %r1836;
	ld.global.s8 	%rs933, [%rd15+466];
	ld.global.s8 	%rs934, [%rd12+14];
	mul.wide.s16 	%r1837, %rs934, %rs933;
	ld.global.u32 	%r1838, [%rd1+72];
	add.s32 	%r1839, %r1837, %r1838;
	st.global.u32 	[%rd1+72], %r1839;
	ld.global.s8 	%rs935, [%rd15+467];
	ld.global.s8 	%rs936, [%rd12+14];
	mul.wide.s16 	%r1840, %rs936, %rs935;
	ld.global.u32 	%r1841, [%rd1+76];
	add.s32 	%r1842, %r1840, %r1841;
	st.global.u32 	[%rd1+76], %r1842;
	ld.global.s8 	%rs937, [%rd15+468];
	ld.global.s8 	%rs938, [%rd12+14];
	mul.wide.s16 	%r1843, %rs938, %rs937;
	ld.global.u32 	%r1844, [%rd1+80];
	add.s32 	%r1845, %r1843, %r1844;
	st.global.u32 	[%rd1+80], %r1845;
	ld.global.s8 	%rs939, [%rd15+469];
	ld.global.s8 	%rs940, [%rd12+14];
	mul.wide.s16 	%r1846, %rs940, %rs939;
	ld.global.u32 	%r1847, [%rd1+84];
	add.s32 	%r1848, %r1846, %r1847;
	st.global.u32 	[%rd1+84], %r1848;
	ld.global.s8 	%rs941, [%rd15+470];
	ld.global.s8 	%rs942, [%rd12+14];
	mul.wide.s16 	%r1849, %rs942, %rs941;
	ld.global.u32 	%r1850, [%rd1+88];
	add.s32 	%r1851, %r1849, %r1850;
	st.global.u32 	[%rd1+88], %r1851;
	ld.global.s8 	%rs943, [%rd15+471];
	ld.global.s8 	%rs944, [%rd12+14];
	mul.wide.s16 	%r1852, %rs944, %rs943;
	ld.global.u32 	%r1853, [%rd1+92];
	add.s32 	%r1854, %r1852, %r1853;
	st.global.u32 	[%rd1+92], %r1854;
	ld.global.s8 	%rs945, [%rd15+472];
	ld.global.s8 	%rs946, [%rd12+14];
	mul.wide.s16 	%r1855, %rs946, %rs945;
	ld.global.u32 	%r1856, [%rd1+96];
	add.s32 	%r1857, %r1855, %r1856;
	st.global.u32 	[%rd1+96], %r1857;
	ld.global.s8 	%rs947, [%rd15+473];
	ld.global.s8 	%rs948, [%rd12+14];
	mul.wide.s16 	%r1858, %rs948, %rs947;
	ld.global.u32 	%r1859, [%rd1+100];
	add.s32 	%r1860, %r1858, %r1859;
	st.global.u32 	[%rd1+100], %r1860;
	ld.global.s8 	%rs949, [%rd15+474];
	ld.global.s8 	%rs950, [%rd12+14];
	mul.wide.s16 	%r1861, %rs950, %rs949;
	ld.global.u32 	%r1862, [%rd1+104];
	add.s32 	%r1863, %r1861, %r1862;
	st.global.u32 	[%rd1+104], %r1863;
	ld.global.s8 	%rs951, [%rd15+475];
	ld.global.s8 	%rs952, [%rd12+14];
	mul.wide.s16 	%r1864, %rs952, %rs951;
	ld.global.u32 	%r1865, [%rd1+108];
	add.s32 	%r1866, %r1864, %r1865;
	st.global.u32 	[%rd1+108], %r1866;
	ld.global.s8 	%rs953, [%rd15+476];
	ld.global.s8 	%rs954, [%rd12+14];
	mul.wide.s16 	%r1867, %rs954, %rs953;
	ld.global.u32 	%r1868, [%rd1+112];
	add.s32 	%r1869, %r1867, %r1868;
	st.global.u32 	[%rd1+112], %r1869;
	ld.global.s8 	%rs955, [%rd15+477];
	ld.global.s8 	%rs956, [%rd12+14];
	mul.wide.s16 	%r1870, %rs956, %rs955;
	ld.global.u32 	%r1871, [%rd1+116];
	add.s32 	%r1872, %r1870, %r1871;
	st.global.u32 	[%rd1+116], %r1872;
	ld.global.s8 	%rs957, [%rd15+478];
	ld.global.s8 	%rs958, [%rd12+14];
	mul.wide.s16 	%r1873, %rs958, %rs957;
	ld.global.u32 	%r1874, [%rd1+120];
	add.s32 	%r1875, %r1873, %r1874;
	st.global.u32 	[%rd1+120], %r1875;
	ld.global.s8 	%rs959, [%rd15+479];
	ld.global.s8 	%rs960, [%rd12+14];
	mul.wide.s16 	%r1876, %rs960, %rs959;
	add.s32 	%r1877, %r1876, %r1782;
	st.global.u32 	[%rd1+124], %r1877;
	st.global.u32 	[%rd2], %r1785;
	ld.global.u32 	%r1878, [%rd1+4];
	st.global.u32 	[%rd2+4], %r1878;
	ld.global.u32 	%r1879, [%rd1+8];
	st.global.u32 	[%rd2+8], %r1879;
	ld.global.u32 	%r1880, [%rd1+12];
	st.global.u32 	[%rd2+12], %r1880;
	ld.global.u32 	%r1881, [%rd1+16];
	st.global.u32 	[%rd2+16], %r1881;
	ld.global.u32 	%r1882, [%rd1+20];
	st.global.u32 	[%rd2+20], %r1882;
	ld.global.u32 	%r1883, [%rd1+24];
	st.global.u32 	[%rd2+24], %r1883;
	ld.global.u32 	%r1884, [%rd1+28];
	st.global.u32 	[%rd2+28], %r1884;
	ld.global.u32 	%r1885, [%rd1+32];
	st.global.u32 	[%rd2+32], %r1885;
	ld.global.u32 	%r1886, [%rd1+36];
	st.global.u32 	[%rd2+36], %r1886;
	ld.global.u32 	%r1887, [%rd1+40];
	st.global.u32 	[%rd2+40], %r1887;
	ld.global.u32 	%r1888, [%rd1+44];
	st.global.u32 	[%rd2+44], %r1888;
	ld.global.u32 	%r1889, [%rd1+48];
	st.global.u32 	[%rd2+48], %r1889;
	ld.global.u32 	%r1890, [%rd1+52];
	st.global.u32 	[%rd2+52], %r1890;
	ld.global.u32 	%r1891, [%rd1+56];
	st.global.u32 	[%rd2+56], %r1891;
	ld.global.u32 	%r1892, [%rd1+60];
	st.global.u32 	[%rd2+60], %r1892;
	ld.global.u32 	%r1893, [%rd1+64];
	st.global.u32 	[%rd2+64], %r1893;
	ld.global.u32 	%r1894, [%rd1+68];
	st.global.u32 	[%rd2+68], %r1894;
	ld.global.u32 	%r1895, [%rd1+72];
	st.global.u32 	[%rd2+72], %r1895;
	ld.global.u32 	%r1896, [%rd1+76];
	st.global.u32 	[%rd2+76], %r1896;
	ld.global.u32 	%r1897, [%rd1+80];
	st.global.u32 	[%rd2+80], %r1897;
	ld.global.u32 	%r1898, [%rd1+84];
	st.global.u32 	[%rd2+84], %r1898;
	ld.global.u32 	%r1899, [%rd1+88];
	st.global.u32 	[%rd2+88], %r1899;
	ld.global.u32 	%r1900, [%rd1+92];
	st.global.u32 	[%rd2+92], %r1900;
	ld.global.u32 	%r1901, [%rd1+96];
	st.global.u32 	[%rd2+96], %r1901;
	ld.global.u32 	%r1902, [%rd1+100];
	st.global.u32 	[%rd2+100], %r1902;
	ld.global.u32 	%r1903, [%rd1+104];
	st.global.u32 	[%rd2+104], %r1903;
	ld.global.u32 	%r1904, [%rd1+108];
	st.global.u32 	[%rd2+108], %r1904;
	ld.global.u32 	%r1905, [%rd1+112];
	st.global.u32 	[%rd2+112], %r1905;
	ld.global.u32 	%r1906, [%rd1+116];
	st.global.u32 	[%rd2+116], %r1906;
	ld.global.u32 	%r1907, [%rd1+120];
	st.global.u32 	[%rd2+120], %r1907;
	ld.global.u32 	%r1908, [%rd1+124];
	st.global.u32 	[%rd2+124], %r1908;
	ld.global.s8 	%rs961, [%rd15+480];
	ld.global.s8 	%rs962, [%rd12+15];
	mul.wide.s16 	%r1909, %rs962, %rs961;
	ld.global.u32 	%r1910, [%rd1];
	add.s32 	%r1911, %r1909, %r1910;
	st.global.u32 	[%rd1], %r1911;
	ld.global.s8 	%rs963, [%rd15+481];
	ld.global.s8 	%rs964, [%rd12+15];
	mul.wide.s16 	%r1912, %rs964, %rs963;
	ld.global.u32 	%r1913, [%rd1+4];
	add.s32 	%r1914, %r1912, %r1913;
	st.global.u32 	[%rd1+4], %r1914;
	ld.global.s8 	%rs965, [%rd15+482];
	ld.global.s8 	%rs966, [%rd12+15];
	mul.wide.s16 	%r1915, %rs966, %rs965;
	ld.global.u32 	%r1916, [%rd1+8];
	add.s32 	%r1917, %r1915, %r1916;
	st.global.u32 	[%rd1+8], %r1917;
	ld.global.s8 	%rs967, [%rd15+483];
	ld.global.s8 	%rs968, [%rd12+15];
	mul.wide.s16 	%r1918, %rs968, %rs967;
	ld.global.u32 	%r1919, [%rd1+12];
	add.s32 	%r1920, %r1918, %r1919;
	st.global.u32 	[%rd1+12], %r1920;
	ld.global.s8 	%rs969, [%rd15+484];
	ld.global.s8 	%rs970, [%rd12+15];
	mul.wide.s16 	%r1921, %rs970, %rs969;
	ld.global.u32 	%r1922, [%rd1+16];
	add.s32 	%r1923, %r1921, %r1922;
	st.global.u32 	[%rd1+16], %r1923;
	ld.global.s8 	%rs971, [%rd15+485];
	ld.global.s8 	%rs972, [%rd12+15];
	mul.wide.s16 	%r1924, %rs972, %rs971;
	ld.global.u32 	%r1925, [%rd1+20];
	add.s32 	%r1926, %r1924, %r1925;
	st.global.u32 	[%rd1+20], %r1926;
	ld.global.s8 	%rs973, [%rd15+486];
	ld.global.s8 	%rs974, [%rd12+15];
	mul.wide.s16 	%r1927, %rs974, %rs973;
	ld.global.u32 	%r1928, [%rd1+24];
	add.s32 	%r1929, %r1927, %r1928;
	st.global.u32 	[%rd1+24], %r1929;
	ld.global.s8 	%rs975, [%rd15+487];
	ld.global.s8 	%rs976, [%rd12+15];
	mul.wide.s16 	%r1930, %rs976, %rs975;
	ld.global.u32 	%r1931, [%rd1+28];
	add.s32 	%r1932, %r1930, %r1931;
	st.global.u32 	[%rd1+28], %r1932;
	ld.global.s8 	%rs977, [%rd15+488];
	ld.global.s8 	%rs978, [%rd12+15];
	mul.wide.s16 	%r1933, %rs978, %rs977;
	ld.global.u32 	%r1934, [%rd1+32];
	add.s32 	%r1935, %r1933, %r1934;
	st.global.u32 	[%rd1+32], %r1935;
	ld.global.s8 	%rs979, [%rd15+489];
	ld.global.s8 	%rs980, [%rd12+15];
	mul.wide.s16 	%r1936, %rs980, %rs979;
	ld.global.u32 	%r1937, [%rd1+36];
	add.s32 	%r1938, %r1936, %r1937;
	st.global.u32 	[%rd1+36], %r1938;
	ld.global.s8 	%rs981, [%rd15+490];
	ld.global.s8 	%rs982, [%rd12+15];
	mul.wide.s16 	%r1939, %rs982, %rs981;
	ld.global.u32 	%r1940, [%rd1+40];
	add.s32 	%r1941, %r1939, %r1940;
	st.global.u32 	[%rd1+40], %r1941;
	ld.global.s8 	%rs983, [%rd15+491];
	ld.global.s8 	%rs984, [%rd12+15];
	mul.wide.s16 	%r1942, %rs984, %rs983;
	ld.global.u32 	%r1943, [%rd1+44];
	add.s32 	%r1944, %r1942, %r1943;
	st.global.u32 	[%rd1+44], %r1944;
	ld.global.s8 	%rs985, [%rd15+492];
	ld.global.s8 	%rs986, [%rd12+15];
	mul.wide.s16 	%r1945, %rs986, %rs985;
	ld.global.u32 	%r1946, [%rd1+48];
	add.s32 	%r1947, %r1945, %r1946;
	st.global.u32 	[%rd1+48], %r1947;
	ld.global.s8 	%rs987, [%rd15+493];
	ld.global.s8 	%rs988, [%rd12+15];
	mul.wide.s16 	%r1948, %rs988, %rs987;
	ld.global.u32 	%r1949, [%rd1+52];
	add.s32 	%r1950, %r1948, %r1949;
	st.global.u32 	[%rd1+52], %r1950;
	ld.global.s8 	%rs989, [%rd15+494];
	ld.global.s8 	%rs990, [%rd12+15];
	mul.wide.s16 	%r1951, %rs990, %rs989;
	ld.global.u32 	%r1952, [%rd1+56];
	add.s32 	%r1953, %r1951, %r1952;
	st.global.u32 	[%rd1+56], %r1953;
	ld.global.s8 	%rs991, [%rd15+495];
	ld.global.s8 	%rs992, [%rd12+15];
	mul.wide.s16 	%r1954, %rs992, %rs991;
	ld.global.u32 	%r1955, [%rd1+60];
	add.s32 	%r1956, %r1954, %r1955;
	st.global.u32 	[%rd1+60], %r1956;
	ld.global.s8 	%rs993, [%rd15+496];
	ld.global.s8 	%rs994, [%rd12+15];
	mul.wide.s16 	%r1957, %rs994, %rs993;
	ld.global.u32 	%r1958, [%rd1+64];
	add.s32 	%r1959, %r1957, %r1958;
	st.global.u32 	[%rd1+64], %r1959;
	ld.global.s8 	%rs995, [%rd15+497];
	ld.global.s8 	%rs996, [%rd12+15];
	mul.wide.s16 	%r1960, %rs996, %rs995;
	ld.global.u32 	%r1961, [%rd1+68];
	add.s32 	%r1962, %r1960, %r1961;
	st.global.u32 	[%rd1+68], %r1962;
	ld.global.s8 	%rs997, [%rd15+498];
	ld.global.s8 	%rs998, [%rd12+15];
	mul.wide.s16 	%r1963, %rs998, %rs997;
	ld.global.u32 	%r1964, [%rd1+72];
	add.s32 	%r1965, %r1963, %r1964;
	st.global.u32 	[%rd1+72], %r1965;
	ld.global.s8 	%rs999, [%rd15+499];
	ld.global.s8 	%rs1000, [%rd12+15];
	mul.wide.s16 	%r1966, %rs1000, %rs999;
	ld.global.u32 	%r1967, [%rd1+76];
	add.s32 	%r1968, %r1966, %r1967;
	st.global.u32 	[%rd1+76], %r1968;
	ld.global.s8 	%rs1001, [%rd15+500];
	ld.global.s8 	%rs1002, [%rd12+15];
	mul.wide.s16 	%r1969, %rs1002, %rs1001;
	ld.global.u32 	%r1970, [%rd1+80];
	add.s32 	%r1971, %r1969, %r1970;
	st.global.u32 	[%rd1+80], %r1971;
	ld.global.s8 	%rs1003, [%rd15+501];
	ld.global.s8 	%rs1004, [%rd12+15];
	mul.wide.s16 	%r1972, %rs1004, %rs1003;
	ld.global.u32 	%r1973, [%rd1+84];
	add.s32 	%r1974, %r1972, %r1973;
	st.global.u32 	[%rd1+84], %r1974;
	ld.global.s8 	%rs1005, [%rd15+502];
	ld.global.s8 	%rs1006, [%rd12+15];
	mul.wide.s16 	%r1975, %rs1006, %rs1005;
	ld.global.u32 	%r1976, [%rd1+88];
	add.s32 	%r1977, %r1975, %r1976;
	st.global.u32 	[%rd1+88], %r1977;
	ld.global.s8 	%rs1007, [%rd15+503];
	ld.global.s8 	%rs1008, [%rd12+15];
	mul.wide.s16 	%r1978, %rs1008, %rs1007;
	ld.global.u32 	%r1979, [%rd1+92];
	add.s32 	%r1980, %r1978, %r1979;
	st.global.u32 	[%rd1+92], %r1980;
	ld.global.s8 	%rs1009, [%rd15+504];
	ld.global.s8 	%rs1010, [%rd12+15];
	mul.wide.s16 	%r1981, %rs1010, %rs1009;
	ld.global.u32 	%r1982, [%rd1+96];
	add.s32 	%r1983, %r1981, %r1982;
	st.global.u32 	[%rd1+96], %r1983;
	ld.global.s8 	%rs1011, [%rd15+505];
	ld.global.s8 	%rs1012, [%rd12+15];
	mul.wide.s16 	%r1984, %rs1012, %rs1011;
	ld.global.u32 	%r1985, [%rd1+100];
	add.s32 	%r1986, %r1984, %r1985;
	st.global.u32 	[%rd1+100], %r1986;
	ld.global.s8 	%rs1013, [%rd15+506];
	ld.global.s8 	%rs1014, [%rd12+15];
	mul.wide.s16 	%r1987, %rs1014, %rs1013;
	ld.global.u32 	%r1988, [%rd1+104];
	add.s32 	%r1989, %r1987, %r1988;
	st.global.u32 	[%rd1+104], %r1989;
	ld.global.s8 	%rs1015, [%rd15+507];
	ld.global.s8 	%rs1016, [%rd12+15];
	mul.wide.s16 	%r1990, %rs1016, %rs1015;
	ld.global.u32 	%r1991, [%rd1+108];
	add.s32 	%r1992, %r1990, %r1991;
	st.global.u32 	[%rd1+108], %r1992;
	ld.global.s8 	%rs1017, [%rd15+508];
	ld.global.s8 	%rs1018, [%rd12+15];
	mul.wide.s16 	%r1993, %rs1018, %rs1017;
	ld.global.u32 	%r1994, [%rd1+112];
	add.s32 	%r1995, %r1993, %r1994;
	st.global.u32 	[%rd1+112], %r1995;
	ld.global.s8 	%rs1019, [%rd15+509];
	ld.global.s8 	%rs1020, [%rd12+15];
	mul.wide.s16 	%r1996, %rs1020, %rs1019;
	ld.global.u32 	%r1997, [%rd1+116];
	add.s32 	%r1998, %r1996, %r1997;
	st.global.u32 	[%rd1+116], %r1998;
	ld.global.s8 	%rs1021, [%rd15+510];
	ld.global.s8 	%rs1022, [%rd12+15];
	mul.wide.s16 	%r1999, %rs1022, %rs1021;
	ld.global.u32 	%r2000, [%rd1+120];
	add.s32 	%r2001, %r1999, %r2000;
	st.global.u32 	[%rd1+120], %r2001;
	ld.global.s8 	%rs1023, [%rd15+511];
	ld.global.s8 	%rs1024, [%rd12+15];
	mul.wide.s16 	%r2002, %rs1024, %rs1023;
	add.s32 	%r2003, %r2002, %r1908;
	st.global.u32 	[%rd1+124], %r2003;
	st.global.u32 	[%rd2], %r1911;
	ld.global.u32 	%r2004, [%rd1+4];
	st.global.u32 	[%rd2+4], %r2004;
	ld.global.u32 	%r2005, [%rd1+8];
	st.global.u32 	[%rd2+8], %r2005;
	ld.global.u32 	%r2006, [%rd1+12];
	st.global.u32 	[%rd2+12], %r2006;
	ld.global.u32 	%r2007, [%rd1+16];
	st.global.u32 	[%rd2+16], %r2007;
	ld.global.u32 	%r2008, [%rd1+20];
	st.global.u32 	[%rd2+20], %r2008;
	ld.global.u32 	%r2009, [%rd1+24];
	st.global.u32 	[%rd2+24], %r2009;
	ld.global.u32 	%r2010, [%rd1+28];
	st.global.u32 	[%rd2+28], %r2010;
	ld.global.u32 	%r2011, [%rd1+32];
	st.global.u32 	[%rd2+32], %r2011;
	ld.global.u32 	%r2012, [%rd1+36];
	st.global.u32 	[%rd2+36], %r2012;
	ld.global.u32 	%r2013, [%rd1+40];
	st.global.u32 	[%rd2+40], %r2013;
	ld.global.u32 	%r2014, [%rd1+44];
	st.global.u32 	[%rd2+44], %r2014;
	ld.global.u32 	%r2015, [%rd1+48];
	st.global.u32 	[%rd2+48], %r2015;
	ld.global.u32 	%r2016, [%rd1+52];
	st.global.u32 	[%rd2+52], %r2016;
	ld.global.u32 	%r2017, [%rd1+56];
	st.global.u32 	[%rd2+56], %r2017;
	ld.global.u32 	%r2018, [%rd1+60];
	st.global.u32 	[%rd2+60], %r2018;
	ld.global.u32 	%r2019, [%rd1+64];
	st.global.u32 	[%rd2+64], %r2019;
	ld.global.u32 	%r2020, [%rd1+68];
	st.global.u32 	[%rd2+68], %r2020;
	ld.global.u32 	%r2021, [%rd1+72];
	st.global.u32 	[%rd2+72], %r2021;
	ld.global.u32 	%r2022, [%rd1+76];
	st.global.u32 	[%rd2+76], %r2022;
	ld.global.u32 	%r2023, [%rd1+80];
	st.global.u32 	[%rd2+80], %r2023;
	ld.global.u32 	%r2024, [%rd1+84];
	st.global.u32 	[%rd2+84], %r2024;
	ld.global.u32 	%r2025, [%rd1+88];
	st.global.u32 	[%rd2+88], %r2025;
	ld.global.u32 	%r2026, [%rd1+92];
	st.global.u32 	[%rd2+92], %r2026;
	ld.global.u32 	%r2027, [%rd1+96];
	st.global.u32 	[%rd2+96], %r2027;
	ld.global.u32 	%r2028, [%rd1+100];
	st.global.u32 	[%rd2+100], %r2028;
	ld.global.u32 	%r2029, [%rd1+104];
	st.global.u32 	[%rd2+104], %r2029;
	ld.global.u32 	%r2030, [%rd1+108];
	st.global.u32 	[%rd2+108], %r2030;
	ld.global.u32 	%r2031, [%rd1+112];
	st.global.u32 	[%rd2+112], %r2031;
	ld.global.u32 	%r2032, [%rd1+116];
	st.global.u32 	[%rd2+116], %r2032;
	ld.global.u32 	%r2033, [%rd1+120];
	st.global.u32 	[%rd2+120], %r2033;
	ld.global.u32 	%r2034, [%rd1+124];
	st.global.u32 	[%rd2+124], %r2034;
	add.s32 	%r2035, %r2035, 16;
	setp.ne.s32 	%p1, %r2035, 1024;
	@%p1 bra 	$L__BB1_1;
	ret;

}
	// .globl	_Z13update_sigmasiPcPiS_ffPjS_S0_
.visible .entry _Z13update_sigmasiPcPiS_ffPjS_S0_(
	.param .u32 _Z13update_sigmasiPcPiS_ffPjS_S0__param_0,
	.param .u64 .ptr .align 1 _Z13update_sigmasiPcPiS_ffPjS_S0__param_1,
	.param .u64 .ptr .align 1 _Z13update_sigmasiPcPiS_ffPjS_S0__param_2,
	.param .u64 .ptr .align 1 _Z13update_sigmasiPcPiS_ffPjS_S0__param_3,
	.param .f32 _Z13update_sigmasiPcPiS_ffPjS_S0__param_4,
	.param .f32 _Z13update_sigmasiPcPiS_ffPjS_S0__param_5,
	.param .u64 .ptr .align 1 _Z13update_sigmasiPcPiS_ffPjS_S0__param_6,
	.param .u64 .ptr .align 1 _Z13update_sigmasiPcPiS_ffPjS_S0__param_7,
	.param .u64 .ptr .align 1 _Z13update_sigmasiPcPiS_ffPjS_S0__param_8
)
{
	.reg .pred 	%p<9>;
	.reg .b16 	%rs<7>;
	.reg .b32 	%r<36>;
	.reg .b32 	%f<33>;
	.reg .b64 	%rd<40>;
	.reg .b64 	%fd<5>;

	ld.param.u32 	%r7, [_Z13update_sigmasiPcPiS_ffPjS_S0__param_0];
	ld.param.u64 	%rd8, [_Z13update_sigmasiPcPiS_ffPjS_S0__param_1];
	ld.param.u64 	%rd9, [_Z13update_sigmasiPcPiS_ffPjS_S0__param_2];
	ld.param.u64 	%rd6, [_Z13update_sigmasiPcPiS_ffPjS_S0__param_3];
	ld.param.f32 	%f1, [_Z13update_sigmasiPcPiS_ffPjS_S0__param_4];
	ld.param.f32 	%f2, [_Z13update_sigmasiPcPiS_ffPjS_S0__param_5];
	ld.param.u64 	%rd7, [_Z13update_sigmasiPcPiS_ffPjS_S0__param_6];
	ld.param.u64 	%rd10, [_Z13update_sigmasiPcPiS_ffPjS_S0__param_7];
	ld.param.u64 	%rd11, [_Z13update_sigmasiPcPiS_ffPjS_S0__param_8];
	cvta.to.global.u64 	%rd1, %rd10;
	cvta.to.global.u64 	%rd2, %rd11;
	cvta.to.global.u64 	%rd3, %rd9;
	cvta.to.global.u64 	%rd4, %rd8;
	mov.u32 	%r8, %ctaid.x;
	mov.u32 	%r9, %ntid.x;
	mov.u32 	%r10, %tid.x;
	mad.lo.s32 	%r1, %r8, %r9, %r10;
	and.b32  	%r2, %r1, 31;
	sub.s32 	%r3, %r7, %r2;
	shl.b32 	%r4, %r3, 5;
	or.b32  	%r5, %r4, %r2;
	setp.gt.u32 	%p1, %r3, 1023;
	@%p1 bra 	$L__BB2_7;
	cvta.to.global.u64 	%rd12, %rd7;
	mul.wide.u32 	%rd13, %r3, 4;
	add.s64 	%rd5, %rd12, %rd13;
	ld.global.u32 	%r6, [%rd5];
	setp.eq.s32 	%p2, %r2, 0;
	add.s32 	%r11, %r2, -1;
	selp.b32 	%r12, 31, %r11, %p2;
	setp.eq.s32 	%p3, %r2, 31;
	add.s32 	%r13, %r2, 1;
	selp.b32 	%r14, 0, %r13, %p3;
	cvt.u64.u32 	%rd14, %r5;
	add.s64 	%rd15, %rd4, %rd14;
	ld.global.s8 	%rs1, [%rd15];
	cvt.rn.f64.s16 	%fd1, %rs1;
	mul.f64 	%fd2, %fd1, 0d4050000000000000;
	mul.wide.u32 	%rd16, %r5, 4;
	add.s64 	%rd17, %rd3, %rd16;
	ld.global.u32 	%r15, [%rd17];
	cvt.rn.f32.s32 	%f3, %r15;
	mul.f32 	%f4, %f1, 0fC2000000;
	add.s32 	%r16, %r4, %r12;
	cvt.s64.s32 	%rd18, %r16;
	add.s64 	%rd19, %rd4, %rd18;
	ld.global.s8 	%r17, [%rd19];
	add.s32 	%r18, %r4, %r14;
	cvt.u64.u32 	%rd20, %r18;
	add.s64 	%rd21, %rd4, %rd20;
	ld.global.s8 	%r19, [%rd21];
	add.s32 	%r20, %r19, %r17;
	cvt.rn.f32.s32 	%f5, %r20;
	fma.rn.f32 	%f6, %f4, %f5, %f3;
	cvt.f64.f32 	%fd3, %f6;
	mul.f64 	%fd4, %fd2, %fd3;
	cvt.rn.f32.f64 	%f7, %fd4;
	cvt.rn.f32.u32 	%f8, %r6;
	mul.f32 	%f9, %f8, 0f2F800000;
	setp.lt.f32 	%p4, %f9, 0f00800000;
	mul.f32 	%f10, %f9, 0f4B000000;
	selp.f32 	%f11, %f10, %f9, %p4;
	selp.f32 	%f12, 0fC1B80000, 0f00000000, %p4;
	mov.b32 	%r21, %f11;
	add.s32 	%r22, %r21, -1059760811;
	and.b32  	%r23, %r22, -8388608;
	sub.s32 	%r24, %r21, %r23;
	mov.b32 	%f13, %r24;
	cvt.rn.f32.s32 	%f14, %r23;
	fma.rn.f32 	%f15, %f14, 0f34000000, %f12;
	add.f32 	%f16, %f13, 0fBF800000;
	fma.rn.f32 	%f17, %f16, 0fBE055027, 0f3E1039F6;
	fma.rn.f32 	%f18, %f17, %f16, 0fBDF8CDCC;
	fma.rn.f32 	%f19, %f18, %f16, 0f3E0F2955;
	fma.rn.f32 	%f20, %f19, %f16, 0fBE2AD8B9;
	fma.rn.f32 	%f21, %f20, %f16, 0f3E4CED0B;
	fma.rn.f32 	%f22, %f21, %f16, 0fBE7FFF22;
	fma.rn.f32 	%f23, %f22, %f16, 0f3EAAAA78;
	fma.rn.f32 	%f24, %f23, %f16, 0fBF000000;
	mul.f32 	%f25, %f16, %f24;
	fma.rn.f32 	%f26, %f25, %f16, %f16;
	fma.rn.f32 	%f27, %f15, 0f3F317218, %f26;
	setp.gt.u32 	%p5, %r21, 2139095039;
	fma.rn.f32 	%f28, %f11, 0f7F800000, 0f7F800000;
	selp.f32 	%f29, %f28, %f27, %p5;
	setp.eq.f32 	%p6, %f11, 0f00000000;
	neg.f32 	%f30, %f29;
	selp.f32 	%f31, 0f7F800000, %f30, %p6;
	div.rn.f32 	%f32, %f31, %f2;
	setp.leu.f32 	%p7, %f32, %f7;
	@%p7 bra 	$L__BB2_5;
	mul.wide.s32 	%rd28, %r1, 4;
	add.s64 	%rd29, %rd3, %rd28;
	ld.global.u32 	%r26, [%rd29];
	shl.b32 	%r27, %r3, 10;
	shr.s32 	%r28, %r1, 31;
	shr.u32 	%r29, %r28, 27;
	add.s32 	%r30, %r1, %r29;
	shr.s32 	%r31, %r30, 5;
	add.s32 	%r32, %r27, %r31;
	cvt.s64.s32 	%rd30, %r32;
	cvta.to.global.u64 	%rd31, %rd6;
	add.s64 	%rd32, %rd31, %rd30;
	ld.global.s8 	%rs3, [%rd32];
	mul.wide.s16 	%r33, %rs1, %rs3;
	shl.b32 	%r34, %r33, 1;
	sub.s32 	%r35, %r26, %r34;
	add.s64 	%rd33, %rd2, %rd28;
	st.global.u32 	[%rd33], %r35;
	setp.ne.s32 	%p8, %r1, %r5;
	@%p8 bra 	$L__BB2_4;
	cvt.s64.s32 	%rd37, %r1;
	add.s64 	%rd38, %rd4, %rd37;
	ld.global.u8 	%rs5, [%rd38];
	neg.s16 	%rs6, %rs5;
	add.s64 	%rd39, %rd1, %rd37;
	st.global.u8 	[%rd39], %rs6;
	bra.uni 	$L__BB2_6;
$L__BB2_4:
	cvt.s64.s32 	%rd34, %r1;
	add.s64 	%rd35, %rd4, %rd34;
	ld.global.u8 	%rs4, [%rd35];
	add.s64 	%rd36, %rd1, %rd34;
	st.global.u8 	[%rd36], %rs4;
	bra.uni 	$L__BB2_6;
$L__BB2_5:
	cvt.s64.s32 	%rd22, %r1;
	mul.wide.s32 	%rd23, %r1, 4;
	add.s64 	%rd24, %rd3, %rd23;
	ld.global.u32 	%r25, [%rd24];
	add.s64 	%rd25, %rd2, %rd23;
	st.global.u32 	[%rd25], %r25;
	add.s64 	%rd26, %rd4, %rd22;
	ld.global.u8 	%rs2, [%rd26];
	add.s64 	%rd27, %rd1, %rd22;
	st.global.u8 	[%rd27], %rs2;
$L__BB2_6:
	st.global.u32 	[%rd5], %r6;
$L__BB2_7:
	ret;

}


// ===== COMPILED SASS (sm_100) =====

	.target	sm_100

	.elftype	@"ET_EXEC"


//--------------------- .note.nv.tkinfo           --------------------------
	.section	.note.nv.tkinfo,"",@"SHT_NOTE"
	.sectionflags	@"SHF_NOTE_NV_TKINFO"
	.tkinfo
        /*0018*/ 	.word	0x00000002
        /*0030*/ 	.string	""
        /*0030*/ 	.string	"ptxas"
        /*0030*/ 	.string	"Cuda compilation tools, release 13.0, V13.0.88"
        /*0030*/ 	.string	"Build cuda_13.0.r13.0/compiler.36424714_0"
        /*0030*/ 	.string	"-arch sm_100 -m 64 "



//--------------------- .note.nv.cuinfo           --------------------------
	.section	.note.nv.cuinfo,"",@"SHT_NOTE"
	.sectionflags	@"SHF_NOTE_NV_CUINFO"
        /*0018*/ 	.short	0x0002
        /*001a*/ 	.short	0x0064
        /*001c*/ 	.short	0x0082
	.zero		2


//--------------------- .nv.info                  --------------------------
	.section	.nv.info,"",@"SHT_CUDA_INFO"
	.align	4


	//----- nvinfo : EIATTR_REGCOUNT
	.align		4
        /*0000*/ 	.byte	0x04, 0x2f
        /*0002*/ 	.short	(.L_1 - .L_0)
	.align		4
.L_0:
        /*0004*/ 	.word	index@(_Z14preapare_spinsPcS_Pj)
        /*0008*/ 	.word	0x00000020


	//----- nvinfo : EIATTR_FRAME_SIZE
	.align		4
.L_1:
        /*000c*/ 	.byte	0x04, 0x11
        /*000e*/ 	.short	(.L_3 - .L_2)
	.align		4
.L_2:
        /*0010*/ 	.word	index@(_Z14preapare_spinsPcS_Pj)
        /*0014*/ 	.word	0x00000000


	//----- nvinfo : EIATTR_REGCOUNT
	.align		4
.L_3:
        /*0018*/ 	.byte	0x04, 0x2f
        /*001a*/ 	.short	(.L_5 - .L_4)
	.align		4
.L_4:
        /*001c*/ 	.word	index@(_Z15preapare_sigmasPcPiS0_S_)
        /*0020*/ 	.word	0x0000001a


	//----- nvinfo : EIATTR_FRAME_SIZE
	.align		4
.L_5:
        /*0024*/ 	.byte	0x04, 0x11
        /*0026*/ 	.short	(.L_7 - .L_6)
	.align		4
.L_6:
        /*0028*/ 	.word	index@(_Z15preapare_sigmasPcPiS0_S_)
        /*002c*/ 	.word	0x00000000


	//----- nvinfo : EIATTR_REGCOUNT
	.align		4
.L_7:
        /*0030*/ 	.byte	0x04, 0x2f
        /*0032*/ 	.short	(.L_9 - .L_8)
	.align		4
.L_8:
        /*0034*/ 	.word	index@(_Z13update_sigmasiPcPiS_ffPjS_S0_)
        /*0038*/ 	.word	0x00000016


	//----- nvinfo : EIATTR_FRAME_SIZE
	.align		4
.L_9:
        /*003c*/ 	.byte	0x04, 0x11
        /*003e*/ 	.short	(.L_11 - .L_10)
	.align		4
.L_10:
        /*0040*/ 	.word	index@($__internal_0_$__cuda_sm3x_div_rn_noftz_f32_slowpath)
        /*0044*/ 	.word	0x00000000


	//----- nvinfo : EIATTR_FRAME_SIZE
	.align		4
.L_11:
        /*0048*/ 	.byte	0x04, 0x11
        /*004a*/ 	.short	(.L_13 - .L_12)
	.align		4
.L_12:
        /*004c*/ 	.word	index@(_Z13update_sigmasiPcPiS_ffPjS_S0_)
        /*0050*/ 	.word	0x00000000


	//----- nvinfo : EIATTR_MIN_STACK_SIZE
	.align		4
.L_13:
        /*0054*/ 	.byte	0x04, 0x12
        /*0056*/ 	.short	(.L_15 - .L_14)
	.align		4
.L_14:
        /*0058*/ 	.word	index@(_Z13update_sigmasiPcPiS_ffPjS_S0_)
        /*005c*/ 	.word	0x00000000


	//----- nvinfo : EIATTR_MIN_STACK_SIZE
	.align		4
.L_15:
        /*0060*/ 	.byte	0x04, 0x12
        /*0062*/ 	.short	(.L_17 - .L_16)
	.align		4
.L_16:
        /*0064*/ 	.word	index@(_Z15preapare_sigmasPcPiS0_S_)
        /*0068*/ 	.word	0x00000000


	//----- nvinfo : EIATTR_MIN_STACK_SIZE
	.align		4
.L_17:
        /*006c*/ 	.byte	0x04, 0x12
        /*006e*/ 	.short	(.L_19 - .L_18)
	.align		4
.L_18:
        /*0070*/ 	.word	index@(_Z14preapare_spinsPcS_Pj)
        /*0074*/ 	.word	0x00000000
.L_19:


//--------------------- .nv.compat                --------------------------
	.section	.nv.compat,"",@"SHT_CUDA_COMPAT_INFO"
	.align	4
        /*0000*/ 	.byte	0x02, 0x09, 0x00, 0x00, 0x02, 0x02, 0x01, 0x00, 0x02, 0x05, 0x05, 0x00, 0x03, 0x07, 0x01, 0x01
        /*0010*/ 	.byte	0x02, 0x03, 0x00, 0x00, 0x02, 0x06, 0x01, 0x00, 0x04, 0x0b, 0x08, 0x00, 0x01, 0x00, 0x00, 0x00
        /*0020*/ 	.byte	0x00, 0x00, 0x00, 0x00


//--------------------- .nv.info._Z13update_sigmasiPcPiS_ffPjS_S0_ --------------------------
	.section	.nv.info._Z13update_sigmasiPcPiS_ffPjS_S0_,"",@"SHT_CUDA_INFO"
	.sectionflags	@""
	.align	4


	//----- nvinfo : EIATTR_CUDA_API_VERSION
	.align		4
        /*0000*/ 	.byte	0x04, 0x37
        /*0002*/ 	.short	(.L_21 - .L_20)
.L_20:
        /*0004*/ 	.word	0x00000082


	//----- nvinfo : EIATTR_KPARAM_INFO
	.align		4
.L_21:
        /*0008*/ 	.byte	0x04, 0x17
        /*000a*/ 	.short	(.L_23 - .L_22)
.L_22:
        /*000c*/ 	.word	0x00000000
        /*0010*/ 	.short	0x0008
        /*0012*/ 	.short	0x0038
        /*0014*/ 	.byte	0x00, 0xf5, 0x21, 0x00


	//----- nvinfo : EIATTR_KPARAM_INFO
	.align		4
.L_23:
        /*0018*/ 	.byte	0x04, 0x17
        /*001a*/ 	.short	(.L_25 - .L_24)
.L_24:
        /*001c*/ 	.word	0x00000000
        /*0020*/ 	.short	0x0007
        /*0022*/ 	.short	0x0030
        /*0024*/ 	.byte	0x00, 0xf5, 0x21, 0x00


	//----- nvinfo : EIATTR_KPARAM_INFO
	.align		4
.L_25:
        /*0028*/ 	.byte	0x04, 0x17
        /*002a*/ 	.short	(.L_27 - .L_26)
.L_26:
        /*002c*/ 	.word	0x00000000
        /*0030*/ 	.short	0x0006
        /*0032*/ 	.short	0x0028
        /*0034*/ 	.byte	0x00, 0xf5, 0x21, 0x00


	//----- nvinfo : EIATTR_KPARAM_INFO
	.align		4
.L_27:
        /*0038*/ 	.byte	0x04, 0x17
        /*003a*/ 	.short	(.L_29 - .L_28)
.L_28:
        /*003c*/ 	.word	0x00000000
        /*0040*/ 	.short	0x0005
        /*0042*/ 	.short	0x0024
        /*0044*/ 	.byte	0x00, 0xf0, 0x11, 0x00


	//----- nvinfo : EIATTR_KPARAM_INFO
	.align		4
.L_29:
        /*0048*/ 	.byte	0x04, 0x17
        /*004a*/ 	.short	(.L_31 - .L_30)
.L_30:
        /*004c*/ 	.word	0x00000000
        /*0050*/ 	.short	0x0004
        /*0052*/ 	.short	0x0020
        /*0054*/ 	.byte	0x00, 0xf0, 0x11, 0x00


	//----- nvinfo : EIATTR_KPARAM_INFO
	.align		4
.L_31:
        /*0058*/ 	.byte	0x04, 0x17
        /*005a*/ 	.short	(.L_33 - .L_32)
.L_32:
        /*005c*/ 	.word	0x00000000
        /*0060*/ 	.short	0x0003
        /*0062*/ 	.short	0x0018
        /*0064*/ 	.byte	0x00, 0xf5, 0x21, 0x00


	//----- nvinfo : EIATTR_KPARAM_INFO
	.align		4
.L_33:
        /*0068*/ 	.byte	0x04, 0x17
        /*006a*/ 	.short	(.L_35 - .L_34)
.L_34:
        /*006c*/ 	.word	0x00000000
        /*0070*/ 	.short	0x0002
        /*0072*/ 	.short	0x0010
        /*0074*/ 	.byte	0x00, 0xf5, 0x21, 0x00


	//----- nvinfo : EIATTR_KPARAM_INFO
	.align		4
.L_35:
        /*0078*/ 	.byte	0x04, 0x17
        /*007a*/ 	.short	(.L_37 - .L_36)
.L_36:
        /*007c*/ 	.word	0x00000000
        /*0080*/ 	.short	0x0001
        /*0082*/ 	.short	0x0008
        /*0084*/ 	.byte	0x00, 0xf5, 0x21, 0x00


	//----- nvinfo : EIATTR_KPARAM_INFO
	.align		4
.L_37:
        /*0088*/ 	.byte	0x04, 0x17
        /*008a*/ 	.short	(.L_39 - .L_38)
.L_38:
        /*008c*/ 	.word	0x00000000
        /*0090*/ 	.short	0x0000
        /*0092*/ 	.short	0x0000
        /*0094*/ 	.byte	0x00, 0xf0, 0x11, 0x00


	//----- nvinfo : EIATTR_SPARSE_MMA_MASK
	.align		4
.L_39:
        /*0098*/ 	.byte	0x03, 0x50
        /*009a*/ 	.short	0x0000


	//----- nvinfo : EIATTR_MAXREG_COUNT
	.align		4
        /*009c*/ 	.byte	0x03, 0x1b
        /*009e*/ 	.short	0x00ff


	//----- nvinfo : EIATTR_MERCURY_ISA_VERSION
	.align		4
        /*00a0*/ 	.byte	0x03, 0x5f
        /*00a2*/ 	.short	0x0101


	//----- nvinfo : EIATTR_VRC_CTA_INIT_COUNT
	.align		4
        /*00a4*/ 	.byte	0x02, 0x4a
	.zero		1
	.zero		1


	//----- nvinfo : EIATTR_EXIT_INSTR_OFFSETS
	.align		4
        /*00a8*/ 	.byte	0x04, 0x1c
        /*00aa*/ 	.short	(.L_41 - .L_40)


	//   ....[0]....
.L_40:
        /*00ac*/ 	.word	0x00000090


	//   ....[1]....
        /*00b0*/ 	.word	0x000008c0


	//----- nvinfo : EIATTR_CRS_STACK_SIZE
	.align		4
.L_41:
        /*00b4*/ 	.byte	0x04, 0x1e
        /*00b6*/ 	.short	(.L_43 - .L_42)
.L_42:
        /*00b8*/ 	.word	0x00000000


	//----- nvinfo : EIATTR_CBANK_PARAM_SIZE
	.align		4
.L_43:
        /*00bc*/ 	.byte	0x03, 0x19
        /*00be*/ 	.short	0x0040


	//----- nvinfo : EIATTR_PARAM_CBANK
	.align		4
        /*00c0*/ 	.byte	0x04, 0x0a
        /*00c2*/ 	.short	(.L_45 - .L_44)
	.align		4
.L_44:
        /*00c4*/ 	.word	index@(.nv.constant0._Z13update_sigmasiPcPiS_ffPjS_S0_)
        /*00c8*/ 	.short	0x0380
        /*00ca*/ 	.short	0x0040


	//----- nvinfo : EIATTR_SW_WAR
	.align		4
.L_45:
        /*00cc*/ 	.byte	0x04, 0x36
        /*00ce*/ 	.short	(.L_47 - .L_46)
.L_46:
        /*00d0*/ 	.word	0x00000008
.L_47:


//--------------------- .nv.info._Z15preapare_sigmasPcPiS0_S_ --------------------------
	.section	.nv.info._Z15preapare_sigmasPcPiS0_S_,"",@"SHT_CUDA_INFO"
	.sectionflags	@""
	.align	4


	//----- nvinfo : EIATTR_CUDA_API_VERSION
	.align		4
        /*0000*/ 	.byte	0x04, 0x37
        /*0002*/ 	.short	(.L_49 - .L_48)
.L_48:
        /*0004*/ 	.word	0x00000082


	//----- nvinfo : EIATTR_KPARAM_INFO
	.align		4
.L_49:
        /*0008*/ 	.byte	0x04, 0x17
        /*000a*/ 	.short	(.L_51 - .L_50)
.L_50:
        /*000c*/ 	.word	0x00000000
        /*0010*/ 	.short	0x0003
        /*0012*/ 	.short	0x0018
        /*0014*/ 	.byte	0x00, 0xf5, 0x21, 0x00


	//----- nvinfo : EIATTR_KPARAM_INFO
	.align		4
.L_51:
        /*0018*/ 	.byte	0x04, 0x17
        /*001a*/ 	.short	(.L_53 - .L_52)
.L_52:
        /*001c*/ 	.word	0x00000000
        /*0020*/ 	.short	0x0002
        /*0022*/ 	.short	0x0010
        /*0024*/ 	.byte	0x00, 0xf5, 0x21, 0x00


	//----- nvinfo : EIATTR_KPARAM_INFO
	.align		4
.L_53:
        /*0028*/ 	.byte	0x04, 0x17
        /*002a*/ 	.short	(.L_55 - .L_54)
.L_54:
        /*002c*/ 	.word	0x00000000
        /*0030*/ 	.short	0x0001
        /*0032*/ 	.short	0x0008
        /*0034*/ 	.byte	0x00, 0xf5, 0x21, 0x00


	//----- nvinfo : EIATTR_KPARAM_INFO
	.align		4
.L_55:
        /*0038*/ 	.byte	0x04, 0x17
        /*003a*/ 	.short	(.L_57 - .L_56)
.L_56:
        /*003c*/ 	.word	0x00000000
        /*0040*/ 	.short	0x0000
        /*0042*/ 	.short	0x0000
        /*0044*/ 	.byte	0x00, 0xf5, 0x21, 0x00


	//----- nvinfo : EIATTR_SPARSE_MMA_MASK
	.align		4
.L_57:
        /*0048*/ 	.byte	0x03, 0x50
        /*004a*/ 	.short	0x0000


	//----- nvinfo : EIATTR_MAXREG_COUNT
	.align		4
        /*004c*/ 	.byte	0x03, 0x1b
        /*004e*/ 	.short	0x00ff


	//----- nvinfo : EIATTR_MERCURY_ISA_VERSION
	.align		4
        /*0050*/ 	.byte	0x03, 0x5f
        /*0052*/ 	.short	0x0101


	//----- nvinfo : EIATTR_VRC_CTA_INIT_COUNT
	.align		4
        /*0054*/ 	.byte	0x02, 0x4a
	.zero		1
	.zero		1


	//----- nvinfo : EIATTR_EXIT_INSTR_OFFSETS
	.align		4
        /*0058*/ 	.byte	0x04, 0x1c
        /*005a*/ 	.short	(.L_59 - .L_58)


	//   ....[0]....
.L_58:
        /*005c*/ 	.word	0x0000e390


	//----- nvinfo : EIATTR_CBANK_PARAM_SIZE
	.align		4
.L_59:
        /*0060*/ 	.byte	0x03, 0x19
        /*0062*/ 	.short	0x0020


	//----- nvinfo : EIATTR_PARAM_CBANK
	.align		4
        /*0064*/ 	.byte	0x04, 0x0a
        /*0066*/ 	.short	(.L_61 - .L_60)
	.align		4
.L_60:
        /*0068*/ 	.word	index@(.nv.constant0._Z15preapare_sigmasPcPiS0_S_)
        /*006c*/ 	.short	0x0380
        /*006e*/ 	.short	0x0020


	//----- nvinfo : EIATTR_SW_WAR
	.align		4
.L_61:
        /*0070*/ 	.byte	0x04, 0x36
        /*0072*/ 	.short	(.L_63 - .L_62)
.L_62:
        /*0074*/ 	.word	0x00000008
.L_63:


//--------------------- .nv.info._Z14preapare_spinsPcS_Pj --------------------------
	.section	.nv.info._Z14preapare_spinsPcS_Pj,"",@"SHT_CUDA_INFO"
	.sectionflags	@""
	.align	4


	//----- nvinfo : EIATTR_CUDA_API_VERSION
	.align		4
        /*0000*/ 	.byte	0x04, 0x37
        /*0002*/ 	.short	(.L_65 - .L_64)
.L_64:
        /*0004*/ 	.word	0x00000082


	//----- nvinfo : EIATTR_KPARAM_INFO
	.align		4
.L_65:
        /*0008*/ 	.byte	0x04, 0x17
        /*000a*/ 	.short	(.L_67 - .L_66)
.L_66:
        /*000c*/ 	.word	0x00000000
        /*0010*/ 	.short	0x0002
        /*0012*/ 	.short	0x0010
        /*0014*/ 	.byte	0x00, 0xf5, 0x21, 0x00


	//----- nvinfo : EIATTR_KPARAM_INFO
	.align		4
.L_67:
        /*0018*/ 	.byte	0x04, 0x17
        /*001a*/ 	.short	(.L_69 - .L_68)
.L_68:
        /*001c*/ 	.word	0x00000000
        /*0020*/ 	.short	0x0001
        /*0022*/ 	.short	0x0008
        /*0024*/ 	.byte	0x00, 0xf5, 0x21, 0x00


	//----- nvinfo : EIATTR_KPARAM_INFO
	.align		4
.L_69:
        /*0028*/ 	.byte	0x04, 0x17
        /*002a*/ 	.short	(.L_71 - .L_70)
.L_70:
        /*002c*/ 	.word	0x00000000
        /*0030*/ 	.short	0x0000
        /*0032*/ 	.short	0x0000
        /*0034*/ 	.byte	0x00, 0xf5, 0x21, 0x00


	//----- nvinfo : EIATTR_SPARSE_MMA_MASK
	.align		4
.L_71:
        /*0038*/ 	.byte	0x03, 0x50
        /*003a*/ 	.short	0x0000


	//----- nvinfo : EIATTR_MAXREG_COUNT
	.align		4
        /*003c*/ 	.byte	0x03, 0x1b
        /*003e*/ 	.short	0x00ff


	//----- nvinfo : EIATTR_MERCURY_ISA_VERSION
	.align		4
        /*0040*/ 	.byte	0x03, 0x5f
        /*0042*/ 	.short	0x0101


	//----- nvinfo : EIATTR_VRC_CTA_INIT_COUNT
	.align		4
        /*0044*/ 	.byte	0x02, 0x4a
	.zero		1
	.zero		1


	//----- nvinfo : EIATTR_EXIT_INSTR_OFFSETS
	.align		4
        /*0048*/ 	.byte	0x04, 0x1c
        /*004a*/ 	.short	(.L_73 - .L_72)


	//   ....[0]....
.L_72:
        /*004c*/ 	.word	0x00001710


	//----- nvinfo : EIATTR_CBANK_PARAM_SIZE
	.align		4
.L_73:
        /*0050*/ 	.byte	0x03, 0x19
        /*0052*/ 	.short	0x0018


	//----- nvinfo : EIATTR_PARAM_CBANK
	.align		4
        /*0054*/ 	.byte	0x04, 0x0a
        /*0056*/ 	.short	(.L_75 - .L_74)
	.align		4
.L_74:
        /*0058*/ 	.word	index@(.nv.constant0._Z14preapare_spinsPcS_Pj)
        /*005c*/ 	.short	0x0380
        /*005e*/ 	.short	0x0018


	//----- nvinfo : EIATTR_SW_WAR
	.align		4
.L_75:
        /*0060*/ 	.byte	0x04, 0x36
        /*0062*/ 	.short	(.L_77 - .L_76)
.L_76:
        /*0064*/ 	.word	0x00000008
.L_77:


//--------------------- .nv.callgraph             --------------------------
	.section	.nv.callgraph,"",@"SHT_CUDA_CALLGRAPH"
	.align	4
	.sectionentsize	8
	.align		4
        /*0000*/ 	.word	0x00000000
	.align		4
        /*0004*/ 	.word	0xffffffff
	.align		4
        /*0008*/ 	.word	0x00000000
	.align		4
        /*000c*/ 	.word	0xfffffffe
	.align		4
        /*0010*/ 	.word	0x00000000
	.align		4
        /*0014*/ 	.word	0xfffffffd
	.align		4
        /*0018*/ 	.word	0x00000000
	.align		4
        /*001c*/ 	.word	0xfffffffc


//--------------------- .text._Z13update_sigmasiPcPiS_ffPjS_S0_ --------------------------
	.section	.text._Z13update_sigmasiPcPiS_ffPjS_S0_,"ax",@progbits
	.align	128
        .global         _Z13update_sigmasiPcPiS_ffPjS_S0_
        .type           _Z13update_sigmasiPcPiS_ffPjS_S0_,@function
        .size           _Z13update_sigmasiPcPiS_ffPjS_S0_,(.L_x_20 - _Z13update_sigmasiPcPiS_ffPjS_S0_)
        .other          _Z13update_sigmasiPcPiS_ffPjS_S0_,@"STO_CUDA_ENTRY STV_DEFAULT"
_Z13update_sigmasiPcPiS_ffPjS_S0_:
.text._Z13update_sigmasiPcPiS_ffPjS_S0_:
[----:B------:R-:W-:Y:S01]  /*0000*/  LDC R1, c[0x0][0x37c] ;  /* 0x0000df00ff017b82 */ /* 0x000fe20000000800 */
[----:B------:R-:W0:Y:S07]  /*0010*/  S2R R0, SR_TID.X ;  /* 0x0000000000007919 */ /* 0x000e2e0000002100 */
[----:B------:R-:W0:Y:S01]  /*0020*/  S2UR UR4, SR_CTAID.X ;  /* 0x00000000000479c3 */ /* 0x000e220000002500 */
[----:B------:R-:W1:Y:S07]  /*0030*/  LDCU UR5, c[0x0][0x380] ;  /* 0x00007000ff0577ac */ /* 0x000e6e0008000800 */
[----:B------:R-:W0:Y:S02]  /*0040*/  LDC R9, c[0x0][0x360] ;  /* 0x0000d800ff097b82 */ /* 0x000e240000000800 */
[----:B0-----:R-:W-:-:S05]  /*0050*/  IMAD R9, R9, UR4, R0 ;  /* 0x0000000409097c24 */ /* 0x001fca000f8e0200 */
[----:B------:R-:W-:-:S04]  /*0060*/  LOP3.LUT R0, R9, 0x1f, RZ, 0xc0, !PT ;  /* 0x0000001f09007812 */ /* 0x000fc800078ec0ff */
[----:B-1----:R-:W-:-:S04]  /*0070*/  IADD3 R8, PT, PT, -R0, UR5, RZ ;  /* 0x0000000500087c10 */ /* 0x002fc8000fffe1ff */
[----:B------:R-:W-:-:S13]  /*0080*/  ISETP.GT.U32.AND P0, PT, R8, 0x3ff, PT ;  /* 0x000003ff0800780c */ /* 0x000fda0003f04070 */
[----:B------:R-:W-:Y:S05]  /*0090*/  @P0 EXIT ;  /* 0x000000000000094d */ /* 0x000fea0003800000 */
[----:B------:R-:W0:Y:S01]  /*00a0*/  LDC.64 R4, c[0x0][0x3a8] ;  /* 0x0000ea00ff047b82 */ /* 0x000e220000000a00 */
[----:B------:R-:W1:Y:S01]  /*00b0*/  LDCU.64 UR4, c[0x0][0x358] ;  /* 0x00006b00ff0477ac */ /* 0x000e620008000a00 */
[C---:B------:R-:W-:Y:S01]  /*00c0*/  ISETP.NE.AND P0, PT, R0.reuse, RZ, PT ;  /* 0x000000ff0000720c */ /* 0x040fe20003f05270 */
[----:B------:R-:W-:Y:S01]  /*00d0*/  VIADD R10, R0, 0xffffffff ;  /* 0xffffffff000a7836 */ /* 0x000fe20000000000 */
[----:B------:R-:W2:Y:S04]  /*00e0*/  LDCU.64 UR6, c[0x0][0x388] ;  /* 0x00007100ff0677ac */ /* 0x000ea80008000a00 */
[----:B------:R-:W3:Y:S01]  /*00f0*/  LDC.64 R2, c[0x0][0x390] ;  /* 0x0000e400ff027b82 */ /* 0x000ee20000000a00 */
[----:B0-----:R-:W-:-:S05]  /*0100*/  IMAD.WIDE.U32 R4, R8, 0x4, R4 ;  /* 0x0000000408047825 */ /* 0x001fca00078e0004 */
[----:B-1----:R-:W4:Y:S01]  /*0110*/  LDG.E R7, desc[UR4][R4.64] ;  /* 0x0000000404077981 */ /* 0x002f22000c1e1900 */
[C---:B------:R-:W-:Y:S01]  /*0120*/  ISETP.NE.AND P1, PT, R0.reuse, 0x1f, PT ;  /* 0x0000001f0000780c */ /* 0x040fe20003f25270 */
[----:B------:R-:W-:Y:S01]  /*0130*/  VIADD R0, R0, 0x1 ;  /* 0x0000000100007836 */ /* 0x000fe20000000000 */
[----:B------:R-:W-:Y:S01]  /*0140*/  SEL R11, R10, 0x1f, P0 ;  /* 0x0000001f0a0b7807 */ /* 0x000fe20000000000 */
[----:B------:R-:W-:-:S03]  /*0150*/  IMAD.SHL.U32 R6, R8, 0x20, RZ ;  /* 0x0000002008067824 */ /* 0x000fc600078e00ff */
[----:B------:R-:W-:Y:S01]  /*0160*/  SEL R13, R0, RZ, P1 ;  /* 0x000000ff000d7207 */ /* 0x000fe20000800000 */
[----:B------:R-:W-:-:S04]  /*0170*/  IMAD.IADD R11, R6, 0x1, R11 ;  /* 0x00000001060b7824 */ /* 0x000fc800078e020b */
[C---:B------:R-:W-:Y:S01]  /*0180*/  IMAD.IADD R13, R6.reuse, 0x1, R13 ;  /* 0x00000001060d7824 */ /* 0x040fe200078e020d */
[----:B--2---:R-:W-:Y:S02]  /*0190*/  IADD3 R16, P0, PT, R11, UR6, RZ ;  /* 0x000000060b107c10 */ /* 0x004fe4000ff1e0ff */
[----:B------:R-:W-:Y:S02]  /*01a0*/  LOP3.LUT R6, R6, 0x1f, R9, 0xf8, !PT ;  /* 0x0000001f06067812 */ /* 0x000fe400078ef809 */
[----:B------:R-:W-:Y:S02]  /*01b0*/  IADD3 R18, P1, PT, R13, UR6, RZ ;  /* 0x000000060d127c10 */ /* 0x000fe4000ff3e0ff */
[----:B------:R-:W-:Y:S01]  /*01c0*/  LEA.HI.X.SX32 R17, R11, UR7, 0x1, P0 ;  /* 0x000000070b117c11 */ /* 0x000fe200080f0eff */
[C---:B---3--:R-:W-:Y:S01]  /*01d0*/  IMAD.WIDE.U32 R12, R6.reuse, 0x4, R2 ;  /* 0x00000004060c7825 */ /* 0x048fe200078e0002 */
[----:B------:R-:W-:Y:S01]  /*01e0*/  IADD3 R14, P0, PT, R6, UR6, RZ ;  /* 0x00000006060e7c10 */ /* 0x000fe2000ff1e0ff */
[----:B------:R-:W0:Y:S02]  /*01f0*/  LDC.64 R2, c[0x0][0x3a0] ;  /* 0x0000e800ff027b82 */ /* 0x000e240000000a00 */
[----:B------:R-:W-:Y:S01]  /*0200*/  IMAD.X R19, RZ, RZ, UR7, P1 ;  /* 0x00000007ff137e24 */ /* 0x000fe200088e06ff */
[----:B------:R-:W2:Y:S01]  /*0210*/  LDG.E.S8 R16, desc[UR4][R16.64] ;  /* 0x0000000410107981 */ /* 0x000ea2000c1e1300 */
[----:B------:R-:W-:-:S03]  /*0220*/  IMAD.X R15, RZ, RZ, UR7, P0 ;  /* 0x00000007ff0f7e24 */ /* 0x000fc600080e06ff */
[----:B------:R-:W3:Y:S04]  /*0230*/  LDG.E R12, desc[UR4][R12.64] ;  /* 0x000000040c0c7981 */ /* 0x000ee8000c1e1900 */
[----:B------:R1:W2:Y:S04]  /*0240*/  LDG.E.S8 R19, desc[UR4][R18.64] ;  /* 0x0000000412137981 */ /* 0x0002a8000c1e1300 */
[----:B------:R0:W5:Y:S01]  /*0250*/  LDG.E.S8 R10, desc[UR4][R14.64] ;  /* 0x000000040e0a7981 */ /* 0x000162000c1e1300 */
[----:B-1----:R-:W-:Y:S02]  /*0260*/  IMAD.MOV.U32 R18, RZ, RZ, 0x3e055027 ;  /* 0x3e055027ff127424 */ /* 0x002fe400078e00ff */
[----:B0-----:R-:W-:Y:S01]  /*0270*/  FMUL R15, R2, -32 ;  /* 0xc2000000020f7820 */ /* 0x001fe20000400000 */
[----:B------:R-:W-:Y:S01]  /*0280*/  BSSY.RECONVERGENT B0, `(.L_x_0) ;  /* 0x0000030000007945 */ /* 0x000fe20003800200 */
[----:B----4-:R-:W-:-:S05]  /*0290*/  I2FP.F32.U32 R0, R7 ;  /* 0x0000000700007245 */ /* 0x010fca0000201000 */
[----:B------:R-:W-:-:S05]  /*02a0*/  FMUL R0, R0, 2.3283064365386962891e-10 ;  /* 0x2f80000000007820 */ /* 0x000fca0000400000 */
[----:B------:R-:W-:-:S13]  /*02b0*/  FSETP.GEU.AND P0, PT, R0, 1.175494350822287508e-38, PT ;  /* 0x008000000000780b */ /* 0x000fda0003f0e000 */
[----:B------:R-:W-:-:S04]  /*02c0*/  @!P0 FMUL R0, R0, 8388608 ;  /* 0x4b00000000008820 */ /* 0x000fc80000400000 */
[----:B------:R-:W-:-:S05]  /*02d0*/  VIADD R17, R0, 0xc0d55555 ;  /* 0xc0d5555500117836 */ /* 0x000fca0000000000 */
[----:B------:R-:W-:-:S05]  /*02e0*/  LOP3.LUT R17, R17, 0xff800000, RZ, 0xc0, !PT ;  /* 0xff80000011117812 */ /* 0x000fca00078ec0ff */
[----:B------:R-:W-:-:S04]  /*02f0*/  IMAD.IADD R11, R0, 0x1, -R17 ;  /* 0x00000001000b7824 */ /* 0x000fc800078e0a11 */
[----:B------:R-:W-:-:S04]  /*0300*/  FADD R11, R11, -1 ;  /* 0xbf8000000b0b7421 */ /* 0x000fc80000000000 */
[----:B------:R-:W-:Y:S01]  /*0310*/  FFMA R14, R11, -R18, 0.14084610342979431152 ;  /* 0x3e1039f60b0e7423 */ /* 0x000fe20000000812 */
[----:B--2---:R-:W-:-:S03]  /*0320*/  IMAD.IADD R16, R16, 0x1, R19 ;  /* 0x0000000110107824 */ /* 0x004fc600078e0213 */
[----:B------:R-:W-:Y:S01]  /*0330*/  FFMA R14, R11, R14, -0.12148627638816833496 ;  /* 0xbdf8cdcc0b0e7423 */ /* 0x000fe2000000000e */
[----:B---3--:R-:W-:-:S03]  /*0340*/  I2FP.F32.S32 R2, R12 ;  /* 0x0000000c00027245 */ /* 0x008fc60000201400 */
[C---:B------:R-:W-:Y:S01]  /*0350*/  FFMA R14, R11.reuse, R14, 0.13980610668659210205 ;  /* 0x3e0f29550b0e7423 */ /* 0x040fe2000000000e */
[----:B------:R-:W-:Y:S01]  /*0360*/  I2FP.F32.S32 R16, R16 ;  /* 0x0000001000107245 */ /* 0x000fe20000201400 */
[----:B-----5:R-:W0:Y:S02]  /*0370*/  I2F.F64.S16 R12, R10 ;  /* 0x0000000a000c7312 */ /* 0x020e240000101c00 */
[----:B------:R-:W-:Y:S02]  /*0380*/  FFMA R14, R11, R14, -0.16684235632419586182 ;  /* 0xbe2ad8b90b0e7423 */ /* 0x000fe4000000000e */
[----:B------:R-:W-:Y:S02]  /*0390*/  FFMA R15, R15, R16, R2 ;  /* 0x000000100f0f7223 */ /* 0x000fe40000000002 */
[----:B------:R-:W-:-:S04]  /*03a0*/  FFMA R2, R11, R14, 0.20012299716472625732 ;  /* 0x3e4ced0b0b027423 */ /* 0x000fc8000000000e */
[C---:B------:R-:W-:Y:S01]  /*03b0*/  FFMA R2, R11.reuse, R2, -0.24999669194221496582 ;  /* 0xbe7fff220b027423 */ /* 0x040fe20000000002 */
[----:B------:R-:W1:Y:S03]  /*03c0*/  F2F.F64.F32 R14, R15 ;  /* 0x0000000f000e7310 */ /* 0x000e660000201800 */
[C---:B------:R-:W-:Y:S01]  /*03d0*/  FFMA R18, R11.reuse, R2, 0.33333182334899902344 ;  /* 0x3eaaaa780b127423 */ /* 0x040fe20000000002 */
[----:B------:R-:W-:Y:S01]  /*03e0*/  FSEL R16, RZ, -23, P0 ;  /* 0xc1b80000ff107808 */ /* 0x000fe20000000000 */
[----:B0-----:R-:W-:Y:S01]  /*03f0*/  DMUL R12, R12, 64 ;  /* 0x405000000c0c7828 */ /* 0x001fe20000000000 */
[----:B------:R-:W-:Y:S01]  /*0400*/  ISETP.GT.U32.AND P0, PT, R0, 0x7f7fffff, PT ;  /* 0x7f7fffff0000780c */ /* 0x000fe20003f04070 */
[C---:B------:R-:W-:Y:S01]  /*0410*/  FFMA R18, R11.reuse, R18, -0.5 ;  /* 0xbf0000000b127423 */ /* 0x040fe20000000012 */
[----:B------:R-:W-:Y:S01]  /*0420*/  I2FP.F32.S32 R17, R17 ;  /* 0x0000001100117245 */ /* 0x000fe20000201400 */
[----:B------:R-:W0:Y:S02]  /*0430*/  MUFU.RCP R2, R3 ;  /* 0x0000000300027308 */ /* 0x000e240000001000 */
[----:B------:R-:W-:-:S02]  /*0440*/  FMUL R18, R11, R18 ;  /* 0x000000120b127220 */ /* 0x000fc40000400000 */
[----:B------:R-:W-:Y:S02]  /*0450*/  FFMA R16, R17, 1.1920928955078125e-07, R16 ;  /* 0x3400000011107823 */ /* 0x000fe40000000010 */
[----:B------:R-:W-:Y:S01]  /*0460*/  FFMA R11, R11, R18, R11 ;  /* 0x000000120b0b7223 */ /* 0x000fe2000000000b */
[----:B-1----:R-:W-:Y:S01]  /*0470*/  DMUL R12, R12, R14 ;  /* 0x0000000e0c0c7228 */ /* 0x002fe20000000000 */
[----:B------:R-:W-:Y:S02]  /*0480*/  IMAD.MOV.U32 R15, RZ, RZ, 0x7f800000 ;  /* 0x7f800000ff0f7424 */ /* 0x000fe400078e00ff */
[----:B------:R-:W-:Y:S01]  /*0490*/  FFMA R16, R16, 0.69314718246459960938, R11 ;  /* 0x3f31721810107823 */ /* 0x000fe2000000000b */
[C---:B------:R-:W-:Y:S01]  /*04a0*/  FSETP.NEU.AND P1, PT, R0.reuse, RZ, PT ;  /* 0x000000ff0000720b */ /* 0x040fe20003f2d000 */
[----:B------:R-:W-:-:S05]  /*04b0*/  @P0 FFMA R16, R0, R15, +INF ;  /* 0x7f80000000100423 */ /* 0x000fca000000000f */
[----:B------:R-:W-:Y:S01]  /*04c0*/  FSEL R0, -R16, +INF , P1 ;  /* 0x7f80000010007808 */ /* 0x000fe20000800100 */
[----:B0-----:R-:W-:-:S03]  /*04d0*/  FFMA R15, R2, -R3, 1 ;  /* 0x3f800000020f7423 */ /* 0x001fc60000000803 */
[----:B------:R-:W0:Y:S01]  /*04e0*/  FCHK P0, R0, R3 ;  /* 0x0000000300007302 */ /* 0x000e220000000000 */
[----:B------:R-:W-:-:S07]  /*04f0*/  FFMA R15, R2, R15, R2 ;  /* 0x0000000f020f7223 */ /* 0x000fce0000000002 */
[----:B------:R1:W2:Y:S01]  /*0500*/  F2F.F32.F64 R11, R12 ;  /* 0x0000000c000b7310 */ /* 0x0002a20000301000 */
[----:B------:R-:W-:-:S04]  /*0510*/  FFMA R2, R0, R15, RZ ;  /* 0x0000000f00027223 */ /* 0x000fc800000000ff */
[----:B------:R-:W-:-:S04]  /*0520*/  FFMA R14, R2, -R3, R0 ;  /* 0x80000003020e7223 */ /* 0x000fc80000000000 */
[----:B------:R-:W-:Y:S01]  /*0530*/  FFMA R2, R15, R14, R2 ;  /* 0x0000000e0f027223 */ /* 0x000fe20000000002 */
[----:B01----:R-:W-:Y:S06]  /*0540*/  @!P0 BRA `(.L_x_1) ;  /* 0x00000000000c8947 */ /* 0x003fec0003800000 */
[----:B------:R-:W-:-:S07]  /*0550*/  MOV R2, 0x570 ;  /* 0x0000057000027802 */ /* 0x000fce0000000f00 */
[----:B--2---:R-:W-:Y:S05]  /*0560*/  CALL.REL.NOINC `($__internal_0_$__cuda_sm3x_div_rn_noftz_f32_slowpath) ;  /* 0x0000000000d87944 */ /* 0x004fea0003c00000 */
[----:B------:R-:W-:-:S07]  /*0570*/  IMAD.MOV.U32 R2, RZ, RZ, R0 ;  /* 0x000000ffff027224 */ /* 0x000fce00078e0000 */
.L_x_1:
[----:B------:R-:W-:Y:S05]  /*0580*/  BSYNC.RECONVERGENT B0 ;  /* 0x0000000000007941 */ /* 0x000fea0003800200 */
.L_x_0:
[----:B--2---:R-:W-:Y:S01]  /*0590*/  FSETP.GT.AND P0, PT, R2, R11, PT ;  /* 0x0000000b0200720b */ /* 0x004fe20003f04000 */
[----:B------:R-:W-:-:S12]  /*05a0*/  BSSY.RECONVERGENT B0, `(.L_x_2) ;  /* 0x0000030000007945 */ /* 0x000fd80003800200 */
[----:B------:R-:W-:Y:S05]  /*05b0*/  @!P0 BRA `(.L_x_3) ;  /* 0x00000000007c8947 */ /* 0x000fea0003800000 */
[----:B------:R-:W0:Y:S01]  /*05c0*/  LDCU.64 UR6, c[0x0][0x398] ;  /* 0x00007300ff0677ac */ /* 0x000e220008000a00 */
[----:B------:R-:W-:Y:S01]  /*05d0*/  SHF.R.S32.HI R0, RZ, 0x1f, R9 ;  /* 0x0000001fff007819 */ /* 0x000fe20000011409 */
[----:B------:R-:W1:Y:S03]  /*05e0*/  LDC.64 R2, c[0x0][0x390] ;  /* 0x0000e400ff027b82 */ /* 0x000e660000000a00 */
[----:B------:R-:W-:-:S04]  /*05f0*/  LEA.HI R0, R0, R9, RZ, 0x5 ;  /* 0x0000000900007211 */ /* 0x000fc800078f28ff */
[----:B------:R-:W-:Y:S01]  /*0600*/  SHF.R.S32.HI R11, RZ, 0x5, R0 ;  /* 0x00000005ff0b7819 */ /* 0x000fe20000011400 */
[----:B------:R-:W2:Y:S04]  /*0610*/  LDC.64 R16, c[0x0][0x3b8] ;  /* 0x0000ee00ff107b82 */ /* 0x000ea80000000a00 */
[----:B------:R-:W-:-:S05]  /*0620*/  IMAD R11, R8, 0x400, R11 ;  /* 0x00000400080b7824 */ /* 0x000fca00078e020b */
[----:B0-----:R-:W-:-:S04]  /*0630*/  IADD3 R12, P0, PT, R11, UR6, RZ ;  /* 0x000000060b0c7c10 */ /* 0x001fc8000ff1e0ff */
[----:B------:R-:W-:Y:S01]  /*0640*/  LEA.HI.X.SX32 R13, R11, UR7, 0x1, P0 ;  /* 0x000000070b0d7c11 */ /* 0x000fe200080f0eff */
[----:B------:R-:W0:Y:S01]  /*0650*/  LDCU.64 UR6, c[0x0][0x388] ;  /* 0x00007100ff0677ac */ /* 0x000e220008000a00 */
[----:B-1----:R-:W-:-:S04]  /*0660*/  IMAD.WIDE R2, R9, 0x4, R2 ;  /* 0x0000000409027825 */ /* 0x002fc800078e0202 */
[----:B------:R-:W3:Y:S04]  /*0670*/  LDG.E.S8 R13, desc[UR4][R12.64] ;  /* 0x000000040c0d7981 */ /* 0x000ee8000c1e1300 */
[----:B------:R-:W4:Y:S01]  /*0680*/  LDG.E R2, desc[UR4][R2.64] ;  /* 0x0000000402027981 */ /* 0x000f22000c1e1900 */
[C---:B------:R-:W-:Y:S02]  /*0690*/  ISETP.NE.AND P0, PT, R9.reuse, R6, PT ;  /* 0x000000060900720c */ /* 0x040fe40003f05270 */
[----:B------:R-:W-:Y:S02]  /*06a0*/  SHF.R.S32.HI R6, RZ, 0x1f, R9 ;  /* 0x0000001fff067819 */ /* 0x000fe40000011409 */
[----:B0-----:R-:W-:-:S04]  /*06b0*/  IADD3 R14, P1, PT, R9, UR6, RZ ;  /* 0x00000006090e7c10 */ /* 0x001fc8000ff3e0ff */
[----:B------:R-:W-:Y:S01]  /*06c0*/  IADD3.X R15, PT, PT, R6, UR7, RZ, P1, !PT ;  /* 0x00000007060f7c10 */ /* 0x000fe20008ffe4ff */
[----:B------:R-:W0:Y:S01]  /*06d0*/  LDCU.64 UR6, c[0x0][0x3b0] ;  /* 0x00007600ff0677ac */ /* 0x000e220008000a00 */
[----:B---3--:R-:W-:-:S04]  /*06e0*/  IMAD R11, R10, R13, RZ ;  /* 0x0000000d0a0b7224 */ /* 0x008fc800078e02ff */
[----:B----4-:R-:W-:Y:S02]  /*06f0*/  IMAD R19, R11, -0x2, R2 ;  /* 0xfffffffe0b137824 */ /* 0x010fe400078e0202 */
[----:B--2---:R-:W-:-:S05]  /*0700*/  IMAD.WIDE R10, R9, 0x4, R16 ;  /* 0x00000004090a7825 */ /* 0x004fca00078e0210 */
[----:B------:R2:W-:Y:S04]  /*0710*/  STG.E desc[UR4][R10.64], R19 ;  /* 0x000000130a007986 */ /* 0x0005e8000c101904 */
[----:B------:R-:W3:Y:S01]  /*0720*/  @!P0 LDG.E.U8 R0, desc[UR4][R14.64] ;  /* 0x000000040e008981 */ /* 0x000ee2000c1e1100 */
[----:B0-----:R-:W-:-:S04]  /*0730*/  IADD3 R2, P1, PT, R9, UR6, RZ ;  /* 0x0000000609027c10 */ /* 0x001fc8000ff3e0ff */
[----:B------:R-:W-:Y:S01]  /*0740*/  IADD3.X R3, PT, PT, R6, UR7, RZ, P1, !PT ;  /* 0x0000000706037c10 */ /* 0x000fe20008ffe4ff */
[----:B---3--:R-:W-:-:S05]  /*0750*/  @!P0 IMAD.MOV R0, RZ, RZ, -R0 ;  /* 0x000000ffff008224 */ /* 0x008fca00078e0a00 */
[----:B------:R-:W-:-:S05]  /*0760*/  @!P0 PRMT R13, R0, 0x7710, RZ ;  /* 0x00007710000d8816 */ /* 0x000fca00000000ff */
[----:B------:R2:W-:Y:S04]  /*0770*/  @!P0 STG.E.U8 desc[UR4][R2.64], R13 ;  /* 0x0000000d02008986 */ /* 0x0005e8000c101104 */
[----:B------:R-:W3:Y:S04]  /*0780*/  @P0 LDG.E.U8 R9, desc[UR4][R14.64] ;  /* 0x000000040e090981 */ /* 0x000ee8000c1e1100 */
[----:B---3--:R2:W-:Y:S01]  /*0790*/  @P0 STG.E.U8 desc[UR4][R2.64], R9 ;  /* 0x0000000902000986 */ /* 0x0085e2000c101104 */
[----:B------:R-:W-:Y:S05]  /*07a0*/  BRA `(.L_x_4) ;  /* 0x00000000003c7947 */ /* 0x000fea0003800000 */
.L_x_3:
[----:B------:R-:W0:Y:S01]  /*07b0*/  LDC.64 R2, c[0x0][0x390] ;  /* 0x0000e400ff027b82 */ /* 0x000e220000000a00 */
[----:B------:R-:W1:Y:S07]  /*07c0*/  LDCU.64 UR6, c[0x0][0x388] ;  /* 0x00007100ff0677ac */ /* 0x000e6e0008000a00 */
[----:B------:R-:W2:Y:S01]  /*07d0*/  LDC.64 R10, c[0x0][0x3b8] ;  /* 0x0000ee00ff0a7b82 */ /* 0x000ea20000000a00 */
[----:B0-----:R-:W-:-:S06]  /*07e0*/  IMAD.WIDE R2, R9, 0x4, R2 ;  /* 0x0000000409027825 */ /* 0x001fcc00078e0202 */
[----:B------:R-:W3:Y:S01]  /*07f0*/  LDG.E R3, desc[UR4][R2.64] ;  /* 0x0000000402037981 */ /* 0x000ee2000c1e1900 */
[----:B------:R-:W-:Y:S01]  /*0800*/  SHF.R.S32.HI R0, RZ, 0x1f, R9 ;  /* 0x0000001fff007819 */ /* 0x000fe20000011409 */
[C---:B--2---:R-:W-:Y:S01]  /*0810*/  IMAD.WIDE R10, R9.reuse, 0x4, R10 ;  /* 0x00000004090a7825 */ /* 0x044fe200078e020a */
[----:B-1----:R-:W-:-:S04]  /*0820*/  IADD3 R12, P0, PT, R9, UR6, RZ ;  /* 0x00000006090c7c10 */ /* 0x002fc8000ff1e0ff */
[----:B------:R-:W-:Y:S01]  /*0830*/  IADD3.X R13, PT, PT, R0, UR7, RZ, P0, !PT ;  /* 0x00000007000d7c10 */ /* 0x000fe200087fe4ff */
[----:B------:R-:W0:Y:S01]  /*0840*/  LDCU.64 UR6, c[0x0][0x3b0] ;  /* 0x00007600ff0677ac */ /* 0x000e220008000a00 */
[----:B---3--:R1:W-:Y:S04]  /*0850*/  STG.E desc[UR4][R10.64], R3 ;  /* 0x000000030a007986 */ /* 0x0083e8000c101904 */
[----:B------:R-:W2:Y:S01]  /*0860*/  LDG.E.U8 R13, desc[UR4][R12.64] ;  /* 0x000000040c0d7981 */ /* 0x000ea2000c1e1100 */
[----:B0-----:R-:W-:-:S04]  /*0870*/  IADD3 R8, P0, PT, R9, UR6, RZ ;  /* 0x0000000609087c10 */ /* 0x001fc8000ff1e0ff */
[----:B------:R-:W-:-:S05]  /*0880*/  IADD3.X R9, PT, PT, R0, UR7, RZ, P0, !PT ;  /* 0x0000000700097c10 */ /* 0x000fca00087fe4ff */
[----:B--2---:R1:W-:Y:S04]  /*0890*/  STG.E.U8 desc[UR4][R8.64], R13 ;  /* 0x0000000d08007986 */ /* 0x0043e8000c101104 */
.L_x_4:
[----:B------:R-:W-:Y:S05]  /*08a0*/  BSYNC.RECONVERGENT B0 ;  /* 0x0000000000007941 */ /* 0x000fea0003800200 */
.L_x_2:
[----:B------:R-:W-:Y:S01]  /*08b0*/  STG.E desc[UR4][R4.64], R7 ;  /* 0x0000000704007986 */ /* 0x000fe2000c101904 */
[----:B------:R-:W-:Y:S05]  /*08c0*/  EXIT ;  /* 0x000000000000794d */ /* 0x000fea0003800000 */
        .weak           $__internal_0_$__cuda_sm3x_div_rn_noftz_f32_slowpath
        .type           $__internal_0_$__cuda_sm3x_div_rn_noftz_f32_slowpath,@function
        .size           $__internal_0_$__cuda_sm3x_div_rn_noftz_f32_slowpath,(.L_x_20 - $__internal_0_$__cuda_sm3x_div_rn_noftz_f32_slowpath)
$__internal_0_$__cuda_sm3x_div_rn_noftz_f32_slowpath:
[----:B------:R-:W0:Y:S01]  /*08d0*/  LDC R3, c[0x0][0x3a4] ;  /* 0x0000e900ff037b82 */ /* 0x000e220000000800 */
[--C-:B------:R-:W-:Y:S01]  /*08e0*/  SHF.R.U32.HI R12, RZ, 0x17, R0.reuse ;  /* 0x00000017ff0c7819 */ /* 0x100fe20000011600 */
[----:B------:R-:W1:Y:S01]  /*08f0*/  LDCU UR6, c[0x0][0x3a4] ;  /* 0x00007480ff0677ac */ /* 0x000e620008000800 */
[----:B------:R-:W-:Y:S01]  /*0900*/  BSSY.RECONVERGENT B1, `(.L_x_5) ;  /* 0x0000064000017945 */ /* 0x000fe20003800200 */
[----:B------:R-:W-:Y:S01]  /*0910*/  IMAD.MOV.U32 R15, RZ, RZ, R0 ;  /* 0x000000ffff0f7224 */ /* 0x000fe200078e0000 */
[----:B------:R-:W-:-:S05]  /*0920*/  LOP3.LUT R14, R12, 0xff, RZ, 0xc0, !PT ;  /* 0x000000ff0c0e7812 */ /* 0x000fca00078ec0ff */
[----:B------:R-:W-:Y:S02]  /*0930*/  VIADD R17, R14, 0xffffffff ;  /* 0xffffffff0e117836 */ /* 0x000fe40000000000 */
[----:B-1----:R-:W-:Y:S01]  /*0940*/  IMAD.U32 R16, RZ, RZ, UR6 ;  /* 0x00000006ff107e24 */ /* 0x002fe2000f8e00ff */
[----:B0-----:R-:W-:-:S04]  /*0950*/  SHF.R.U32.HI R13, RZ, 0x17, R3 ;  /* 0x00000017ff0d7819 */ /* 0x001fc80000011603 */
[----:B------:R-:W-:-:S05]  /*0960*/  LOP3.LUT R13, R13, 0xff, RZ, 0xc0, !PT ;  /* 0x000000ff0d0d7812 */ /* 0x000fca00078ec0ff */
[----:B------:R-:W-:-:S05]  /*0970*/  VIADD R18, R13, 0xffffffff ;  /* 0xffffffff0d127836 */ /* 0x000fca0000000000 */
[----:B------:R-:W-:-:S04]  /*0980*/  ISETP.GT.U32.AND P0, PT, R18, 0xfd, PT ;  /* 0x000000fd1200780c */ /* 0x000fc80003f04070 */
[----:B------:R-:W-:-:S13]  /*0990*/  ISETP.GT.U32.OR P0, PT, R17, 0xfd, P0 ;  /* 0x000000fd1100780c */ /* 0x000fda0000704470 */
[----:B------:R-:W-:Y:S01]  /*09a0*/  @!P0 IMAD.MOV.U32 R12, RZ, RZ, RZ ;  /* 0x000000ffff0c8224 */ /* 0x000fe200078e00ff */
[----:B------:R-:W-:Y:S06]  /*09b0*/  @!P0 BRA `(.L_x_6) ;  /* 0x00000000005c8947 */ /* 0x000fec0003800000 */
[----:B------:R-:W-:Y:S02]  /*09c0*/  FSETP.GTU.FTZ.AND P1, PT, |R3|, +INF , PT ;  /* 0x7f8000000300780b */ /* 0x000fe40003f3c200 */
[----:B------:R-:W-:-:S04]  /*09d0*/  FSETP.GTU.FTZ.AND P0, PT, |R0|, +INF , PT ;  /* 0x7f8000000000780b */ /* 0x000fc80003f1c200 */
[----:B------:R-:W-:-:S13]  /*09e0*/  PLOP3.LUT P0, PT, P0, P1, PT, 0xf8, 0x8f ;  /* 0x00000000008f781c */ /* 0x000fda0000703f70 */
[----:B------:R-:W-:Y:S05]  /*09f0*/  @P0 BRA `(.L_x_7) ;  /* 0x00000004004c0947 */ /* 0x000fea0003800000 */
[----:B------:R-:W-:-:S13]  /*0a00*/  LOP3.LUT P0, RZ, R16, 0x7fffffff, R15, 0xc8, !PT ;  /* 0x7fffffff10ff7812 */ /* 0x000fda000780c80f */
[----:B------:R-:W-:Y:S05]  /*0a10*/  @!P0 BRA `(.L_x_8) ;  /* 0x00000004003c8947 */ /* 0x000fea0003800000 */
[C---:B------:R-:W-:Y:S02]  /*0a20*/  FSETP.NEU.FTZ.AND P2, PT, |R0|.reuse, +INF , PT ;  /* 0x7f8000000000780b */ /* 0x040fe40003f5d200 */
[----:B------:R-:W-:Y:S02]  /*0a30*/  FSETP.NEU.FTZ.AND P1, PT, |R3|, +INF , PT ;  /* 0x7f8000000300780b */ /* 0x000fe40003f3d200 */
[----:B------:R-:W-:-:S11]  /*0a40*/  FSETP.NEU.FTZ.AND P0, PT, |R0|, +INF , PT ;  /* 0x7f8000000000780b */ /* 0x000fd60003f1d200 */
[----:B------:R-:W-:Y:S05]  /*0a50*/  @!P1 BRA !P2, `(.L_x_8) ;  /* 0x00000004002c9947 */ /* 0x000fea0005000000 */
[----:B------:R-:W-:-:S04]  /*0a60*/  LOP3.LUT P2, RZ, R15, 0x7fffffff, RZ, 0xc0, !PT ;  /* 0x7fffffff0fff7812 */ /* 0x000fc8000784c0ff */
[----:B------:R-:W-:-:S13]  /*0a70*/  PLOP3.LUT P1, PT, P1, P2, PT, 0x2f, 0xf2 ;  /* 0x0000000000f2781c */ /* 0x000fda0000f24577 */
[----:B------:R-:W-:Y:S05]  /*0a80*/  @P1 BRA `(.L_x_9) ;  /* 0x0000000400181947 */ /* 0x000fea0003800000 */
[----:B------:R-:W-:-:S04]  /*0a90*/  LOP3.LUT P1, RZ, R16, 0x7fffffff, RZ, 0xc0, !PT ;  /* 0x7fffffff10ff7812 */ /* 0x000fc8000782c0ff */
[----:B------:R-:W-:-:S13]  /*0aa0*/  PLOP3.LUT P0, PT, P0, P1, PT, 0x2f, 0xf2 ;  /* 0x0000000000f2781c */ /* 0x000fda0000702577 */
[----:B------:R-:W-:Y:S05]  /*0ab0*/  @P0 BRA `(.L_x_10) ;  /* 0x0000000400000947 */ /* 0x000fea0003800000 */
[----:B------:R-:W-:Y:S02]  /*0ac0*/  ISETP.GE.AND P0, PT, R17, RZ, PT ;  /* 0x000000ff1100720c */ /* 0x000fe40003f06270 */
[----:B------:R-:W-:-:S11]  /*0ad0*/  ISETP.GE.AND P1, PT, R18, RZ, PT ;  /* 0x000000ff1200720c */ /* 0x000fd60003f26270 */
[----:B------:R-:W-:Y:S02]  /*0ae0*/  @P0 IMAD.MOV.U32 R12, RZ, RZ, RZ ;  /* 0x000000ffff0c0224 */ /* 0x000fe400078e00ff */
[----:B------:R-:W-:Y:S01]  /*0af0*/  @!P0 FFMA R15, R0, 1.84467440737095516160e+19, RZ ;  /* 0x5f800000000f8823 */ /* 0x000fe200000000ff */
[----:B------:R-:W-:Y:S02]  /*0b00*/  @!P0 IMAD.MOV.U32 R12, RZ, RZ, -0x40 ;  /* 0xffffffc0ff0c8424 */ /* 0x000fe400078e00ff */
[----:B------:R-:W-:Y:S02]  /*0b10*/  @!P1 FFMA R16, R3, 1.84467440737095516160e+19, RZ ;  /* 0x5f80000003109823 */ /* 0x000fe400000000ff */
[----:B------:R-:W-:-:S07]  /*0b20*/  @!P1 VIADD R12, R12, 0x40 ;  /* 0x000000400c0c9836 */ /* 0x000fce0000000000 */
.L_x_6:
[----:B------:R-:W-:Y:S01]  /*0b30*/  LEA R3, R13, 0xc0800000, 0x17 ;  /* 0xc08000000d037811 */ /* 0x000fe200078eb8ff */
[----:B------:R-:W-:Y:S01]  /*0b40*/  VIADD R14, R14, 0xffffff81 ;  /* 0xffffff810e0e7836 */ /* 0x000fe20000000000 */
[----:B------:R-:W-:Y:S03]  /*0b50*/  BSSY.RECONVERGENT B2, `(.L_x_11) ;  /* 0x0000035000027945 */ /* 0x000fe60003800200 */
[----:B------:R-:W-:Y:S01]  /*0b60*/  IMAD.IADD R3, R16, 0x1, -R3 ;  /* 0x0000000110037824 */ /* 0x000fe200078e0a03 */
[C---:B------:R-:W-:Y:S01]  /*0b70*/  IADD3 R13, PT, PT, R14.reuse, 0x7f, -R13 ;  /* 0x0000007f0e0d7810 */ /* 0x040fe20007ffe80d */
[----:B------:R-:W-:Y:S02]  /*0b80*/  IMAD R0, R14, -0x800000, R15 ;  /* 0xff8000000e007824 */ /* 0x000fe400078e020f */
[----:B------:R-:W0:Y:S01]  /*0b90*/  MUFU.RCP R16, R3 ;  /* 0x0000000300107308 */ /* 0x000e220000001000 */
[----:B------:R-:W-:Y:S01]  /*0ba0*/  FADD.FTZ R17, -R3, -RZ ;  /* 0x800000ff03117221 */ /* 0x000fe20000010100 */
[----:B------:R-:W-:-:S03]  /*0bb0*/  IMAD.IADD R13, R13, 0x1, R12 ;  /* 0x000000010d0d7824 */ /* 0x000fc600078e020c */
[----:B0-----:R-:W-:-:S04]  /*0bc0*/  FFMA R19, R16, R17, 1 ;  /* 0x3f80000010137423 */ /* 0x001fc80000000011 */
[----:B------:R-:W-:-:S04]  /*0bd0*/  FFMA R18, R16, R19, R16 ;  /* 0x0000001310127223 */ /* 0x000fc80000000010 */
[----:B------:R-:W-:-:S04]  /*0be0*/  FFMA R15, R0, R18, RZ ;  /* 0x00000012000f7223 */ /* 0x000fc800000000ff */
[----:B------:R-:W-:-:S04]  /*0bf0*/  FFMA R16, R17, R15, R0 ;  /* 0x0000000f11107223 */ /* 0x000fc80000000000 */
[----:B------:R-:W-:-:S04]  /*0c00*/  FFMA R15, R18, R16, R15 ;  /* 0x00000010120f7223 */ /* 0x000fc8000000000f */
[----:B------:R-:W-:-:S04]  /*0c10*/  FFMA R16, R17, R15, R0 ;  /* 0x0000000f11107223 */ /* 0x000fc80000000000 */
[----:B------:R-:W-:-:S05]  /*0c20*/  FFMA R0, R18, R16, R15 ;  /* 0x0000001012007223 */ /* 0x000fca000000000f */
[----:B------:R-:W-:-:S04]  /*0c30*/  SHF.R.U32.HI R3, RZ, 0x17, R0 ;  /* 0x00000017ff037819 */ /* 0x000fc80000011600 */
[----:B------:R-:W-:-:S05]  /*0c40*/  LOP3.LUT R3, R3, 0xff, RZ, 0xc0, !PT ;  /* 0x000000ff03037812 */ /* 0x000fca00078ec0ff */
[----:B------:R-:W-:-:S04]  /*0c50*/  IMAD.IADD R17, R3, 0x1, R13 ;  /* 0x0000000103117824 */ /* 0x000fc800078e020d */
[----:B------:R-:W-:-:S05]  /*0c60*/  VIADD R3, R17, 0xffffffff ;  /* 0xffffffff11037836 */ /* 0x000fca0000000000 */
[----:B------:R-:W-:-:S13]  /*0c70*/  ISETP.GE.U32.AND P0, PT, R3, 0xfe, PT ;  /* 0x000000fe0300780c */ /* 0x000fda0003f06070 */
[----:B------:R-:W-:Y:S05]  /*0c80*/  @!P0 BRA `(.L_x_12) ;  /* 0x0000000000808947 */ /* 0x000fea0003800000 */
[----:B------:R-:W-:-:S13]  /*0c90*/  ISETP.GT.AND P0, PT, R17, 0xfe, PT ;  /* 0x000000fe1100780c */ /* 0x000fda0003f04270 */
[----:B------:R-:W-:Y:S05]  /*0ca0*/  @P0 BRA `(.L_x_13) ;  /* 0x00000000006c0947 */ /* 0x000fea0003800000 */
[----:B------:R-:W-:-:S13]  /*0cb0*/  ISETP.GE.AND P0, PT, R17, 0x1, PT ;  /* 0x000000011100780c */ /* 0x000fda0003f06270 */
[----:B------:R-:W-:Y:S05]  /*0cc0*/  @P0 BRA `(.L_x_14) ;  /* 0x0000000000740947 */ /* 0x000fea0003800000 */
[----:B------:R-:W-:Y:S02]  /*0cd0*/  ISETP.GE.AND P0, PT, R17, -0x18, PT ;  /* 0xffffffe81100780c */ /* 0x000fe40003f06270 */
[----:B------:R-:W-:-:S11]  /*0ce0*/  LOP3.LUT R0, R0, 0x80000000, RZ, 0xc0, !PT ;  /* 0x8000000000007812 */ /* 0x000fd600078ec0ff */
[----:B------:R-:W-:Y:S05]  /*0cf0*/  @!P0 BRA `(.L_x_14) ;  /* 0x0000000000688947 */ /* 0x000fea0003800000 */
[CCC-:B------:R-:W-:Y:S01]  /*0d00*/  FFMA.RZ R3, R18.reuse, R16.reuse, R15.reuse ;  /* 0x0000001012037223 */ /* 0x1c0fe2000000c00f */
[C---:B------:R-:W-:Y:S02]  /*0d10*/  VIADD R14, R17.reuse, 0x20 ;  /* 0x00000020110e7836 */ /* 0x040fe40000000000 */
[CCC-:B------:R-:W-:Y:S01]  /*0d20*/  FFMA.RM R12, R18.reuse, R16.reuse, R15.reuse ;  /* 0x00000010120c7223 */ /* 0x1c0fe2000000400f */
[----:B------:R-:W-:Y:S02]  /*0d30*/  ISETP.NE.AND P2, PT, R17, RZ, PT ;  /* 0x000000ff1100720c */ /* 0x000fe40003f45270 */
[----:B------:R-:W-:Y:S01]  /*0d40*/  LOP3.LUT R13, R3, 0x7fffff, RZ, 0xc0, !PT ;  /* 0x007fffff030d7812 */ /* 0x000fe200078ec0ff */
[----:B------:R-:W-:Y:S01]  /*0d50*/  FFMA.RP R3, R18, R16, R15 ;  /* 0x0000001012037223 */ /* 0x000fe2000000800f */
[----:B------:R-:W-:Y:S01]  /*0d60*/  IMAD.MOV R15, RZ, RZ, -R17 ;  /* 0x000000ffff0f7224 */ /* 0x000fe200078e0a11 */
[----:B------:R-:W-:Y:S02]  /*0d70*/  ISETP.NE.AND P1, PT, R17, RZ, PT ;  /* 0x000000ff1100720c */ /* 0x000fe40003f25270 */
[----:B------:R-:W-:-:S02]  /*0d80*/  LOP3.LUT R13, R13, 0x800000, RZ, 0xfc, !PT ;  /* 0x008000000d0d7812 */ /* 0x000fc400078efcff */
[----:B------:R-:W-:Y:S02]  /*0d90*/  FSETP.NEU.FTZ.AND P0, PT, R3, R12, PT ;  /* 0x0000000c0300720b */ /* 0x000fe40003f1d000 */
[----:B------:R-:W-:Y:S02]  /*0da0*/  SHF.L.U32 R14, R13, R14, RZ ;  /* 0x0000000e0d0e7219 */ /* 0x000fe400000006ff */
[----:B------:R-:W-:Y:S02]  /*0db0*/  SEL R12, R15, RZ, P2 ;  /* 0x000000ff0f0c7207 */ /* 0x000fe40001000000 */
[----:B------:R-:W-:Y:S02]  /*0dc0*/  ISETP.NE.AND P1, PT, R14, RZ, P1 ;  /* 0x000000ff0e00720c */ /* 0x000fe40000f25270 */
[----:B------:R-:W-:Y:S02]  /*0dd0*/  SHF.R.U32.HI R12, RZ, R12, R13 ;  /* 0x0000000cff0c7219 */ /* 0x000fe4000001160d */
[----:B------:R-:W-:-:S02]  /*0de0*/  PLOP3.LUT P0, PT, P0, P1, PT, 0xf8, 0x8f ;  /* 0x00000000008f781c */ /* 0x000fc40000703f70 */
[----:B------:R-:W-:Y:S02]  /*0df0*/  SHF.R.U32.HI R14, RZ, 0x1, R12 ;  /* 0x00000001ff0e7819 */ /* 0x000fe4000001160c */
[----:B------:R-:W-:-:S04]  /*0e00*/  SEL R3, RZ, 0x1, !P0 ;  /* 0x00000001ff037807 */ /* 0x000fc80004000000 */
[----:B------:R-:W-:-:S04]  /*0e10*/  LOP3.LUT R3, R3, 0x1, R14, 0xf8, !PT ;  /* 0x0000000103037812 */ /* 0x000fc800078ef80e */
[----:B------:R-:W-:-:S05]  /*0e20*/  LOP3.LUT R3, R3, R12, RZ, 0xc0, !PT ;  /* 0x0000000c03037212 */ /* 0x000fca00078ec0ff */
[----:B------:R-:W-:-:S05]  /*0e30*/  IMAD.IADD R3, R14, 0x1, R3 ;  /* 0x000000010e037824 */ /* 0x000fca00078e0203 */
[----:B------:R-:W-:Y:S01]  /*0e40*/  LOP3.LUT R0, R3, R0, RZ, 0xfc, !PT ;  /* 0x0000000003007212 */ /* 0x000fe200078efcff */
[----:B------:R-:W-:Y:S06]  /*0e50*/  BRA `(.L_x_14) ;  /* 0x0000000000107947 */ /* 0x000fec0003800000 */
.L_x_13:
[----:B------:R-:W-:-:S04]  /*0e60*/  LOP3.LUT R0, R0, 0x80000000, RZ, 0xc0, !PT ;  /* 0x8000000000007812 */ /* 0x000fc800078ec0ff */
[----:B------:R-:W-:Y:S01]  /*0e70*/  LOP3.LUT R0, R0, 0x7f800000, RZ, 0xfc, !PT ;  /* 0x7f80000000007812 */ /* 0x000fe200078efcff */
[----:B------:R-:W-:Y:S06]  /*0e80*/  BRA `(.L_x_14) ;  /* 0x0000000000047947 */ /* 0x000fec0003800000 */
.L_x_12:
[----:B------:R-:W-:-:S07]  /*0e90*/  IMAD R0, R13, 0x800000, R0 ;  /* 0x008000000d007824 */ /* 0x000fce00078e0200 */
.L_x_14:
[----:B------:R-:W-:Y:S05]  /*0ea0*/  BSYNC.RECONVERGENT B2 ;  /* 0x0000000000027941 */ /* 0x000fea0003800200 */
.L_x_11:
[----:B------:R-:W-:Y:S05]  /*0eb0*/  BRA `(.L_x_15) ;  /* 0x0000000000207947 */ /* 0x000fea0003800000 */
.L_x_10:
[----:B------:R-:W-:-:S04]  /*0ec0*/  LOP3.LUT R0, R16, 0x80000000, R15, 0x48, !PT ;  /* 0x8000000010007812 */ /* 0x000fc800078e480f */
[----:B------:R-:W-:Y:S01]  /*0ed0*/  LOP3.LUT R0, R0, 0x7f800000, RZ, 0xfc, !PT ;  /* 0x7f80000000007812 */ /* 0x000fe200078efcff */
[----:B------:R-:W-:Y:S06]  /*0ee0*/  BRA `(.L_x_15) ;  /* 0x0000000000147947 */ /* 0x000fec0003800000 */
.L_x_9:
[----:B------:R-:W-:Y:S01]  /*0ef0*/  LOP3.LUT R0, R16, 0x80000000, R15, 0x48, !PT ;  /* 0x8000000010007812 */ /* 0x000fe200078e480f */
[----:B------:R-:W-:Y:S06]  /*0f00*/  BRA `(.L_x_15) ;  /* 0x00000000000c7947 */ /* 0x000fec0003800000 */
.L_x_8:
[----:B------:R-:W0:Y:S01]  /*0f10*/  MUFU.RSQ R0, -QNAN ;  /* 0xffc0000000007908 */ /* 0x000e220000001400 */
[----:B------:R-:W-:Y:S05]  /*0f20*/  BRA `(.L_x_15) ;  /* 0x0000000000047947 */ /* 0x000fea0003800000 */
.L_x_7:
[----:B------:R-:W-:-:S07]  /*0f30*/  FADD.FTZ R0, R0, R3 ;  /* 0x0000000300007221 */ /* 0x000fce0000010000 */
.L_x_15:
[----:B------:R-:W-:Y:S05]  /*0f40*/  BSYNC.RECONVERGENT B1 ;  /* 0x0000000000017941 */ /* 0x000fea0003800200 */
.L_x_5:
[----:B------:R-:W-:-:S04]  /*0f50*/  IMAD.MOV.U32 R3, RZ, RZ, 0x0 ;  /* 0x00000000ff037424 */ /* 0x000fc800078e00ff */
[----:B0-----:R-:W-:Y:S05]  /*0f60*/  RET.REL.NODEC R2 `(_Z13update_sigmasiPcPiS_ffPjS_S0_) ;  /* 0xfffffff002247950 */ /* 0x001fea0003c3ffff */
.L_x_16:
[----:B------:R-:W-:-:S00]  /*0f70*/  BRA `(.L_x_16) ;  /* 0xfffffffc00fc7947 */ /* 0x000fc0000383ffff */
[----:B------:R-:W-:-:S00]  /*0f80*/  NOP ;  /* 0x0000000000007918 */ /* 0x000fc00000000000 */
[----:B------:R-:W-:-:S00]  /*0f90*/  NOP ;  /* 0x0000000000007918 */ /* 0x000fc00000000000 */
[----:B------:R-:W-:-:S00]  /*0fa0*/  NOP ;  /* 0x0000000000007918 */ /* 0x000fc00000000000 */
[----:B------:R-:W-:-:S00]  /*0fb0*/  NOP ;  /* 0x0000000000007918 */ /* 0x000fc00000000000 */
[----:B------:R-:W-:-:S00]  /*0fc0*/  NOP ;  /* 0x0000000000007918 */ /* 0x000fc00000000000 */
[----:B------:R-:W-:-:S00]  /*0fd0*/  NOP ;  /* 0x0000000000007918 */ /* 0x000fc00000000000 */
[----:B------:R-:W-:-:S00]  /*0fe0*/  NOP ;  /* 0x0000000000007918 */ /* 0x000fc00000000000 */
[----:B------:R-:W-:-:S00]  /*0ff0*/  NOP ;  /* 0x0000000000007918 */ /* 0x000fc00000000000 */
.L_x_20:


//--------------------- .text._Z15preapare_sigmasPcPiS0_S_ --------------------------
	.section	.text._Z15preapare_sigmasPcPiS0_S_,"ax",@progbits
	.align	128
        .global         _Z15preapare_sigmasPcPiS0_S_
        .type           _Z15preapare_sigmasPcPiS0_S_,@function
        .size           _Z15preapare_sigmasPcPiS0_S_,(.L_x_22 - _Z15preapare_sigmasPcPiS0_S_)
        .other          _Z15preapare_sigmasPcPiS0_S_,@"STO_CUDA_ENTRY STV_DEFAULT"
_Z15preapare_sigmasPcPiS0_S_:
.text._Z15preapare_sigmasPcPiS0_S_:
[----:B------:R-:W-:Y:S01]  /*0000*/  LDC R1, c[0x0][0x37c] ;  /* 0x0000df00ff017b82 */ /* 0x000fe20000000800 */
[----:B------:R-:W0:Y:S07]  /*0010*/  S2R R7, SR_TID.X ;  /* 0x0000000000077919 */ /* 0x000e2e0000002100 */
[----:B------:R-:W0:Y:S01]  /*0020*/  S2UR UR4, SR_CTAID.X ;  /* 0x00000000000479c3 */ /* 0x000e220000002500 */
[----:B------:R-:W1:Y:S01]  /*0030*/  LDCU.64 UR6, c[0x0][0x358] ;  /* 0x00006b00ff0677ac */ /* 0x000e620008000a00 */
[----:B------:R-:W2:Y:S06]  /*0040*/  LDCU.64 UR10, c[0x0][0x398] ;  /* 0x00007300ff0a77ac */ /* 0x000eac0008000a00 */
[----:B------:R-:W0:Y:S01]  /*0050*/  LDC R0, c[0x0][0x360] ;  /* 0x0000d800ff007b82 */ /* 0x000e220000000800 */
[----:B------:R-:W3:Y:S07]  /*0060*/  LDCU.64 UR12, c[0x0][0x380] ;  /* 0x00007000ff0c77ac */ /* 0x000eee0008000a00 */
[----:B------:R-:W4:Y:S08]  /*0070*/  LDC.64 R2, c[0x0][0x388] ;  /* 0x0000e200ff027b82 */ /* 0x000f300000000a00 */
[----:B------:R-:W2:Y:S01]  /*0080*/  LDC.64 R4, c[0x0][0x390] ;  /* 0x0000e400ff047b82 */ /* 0x000ea20000000a00 */
[----:B0-----:R-:W-:-:S05]  /*0090*/  IMAD R0, R0, UR4, R7 ;  /* 0x0000000400007c24 */ /* 0x001fca000f8e0207 */
[----:B------:R-:W-:-:S05]  /*00a0*/  SHF.L.U32 R7, R0, 0x5, RZ ;  /* 0x0000000500077819 */ /* 0x000fca00000006ff */
[----:B----4-:R-:W-:-:S05]  /*00b0*/  IMAD.WIDE R2, R7, 0x4, R2 ;  /* 0x0000000407027825 */ /* 0x010fca00078e0202 */
[----:B-1----:R0:W-:Y:S01]  /*00c0*/  STG.E desc[UR6][R2.64], RZ ;  /* 0x000000ff02007986 */ /* 0x0021e2000c101906 */
[----:B--2---:R-:W-:-:S05]  /*00d0*/  IMAD.WIDE R4, R7, 0x4, R4 ;  /* 0x0000000407047825 */ /* 0x004fca00078e0204 */
[----:B------:R0:W-:Y:S04]  /*00e0*/  STG.E desc[UR6][R4.64], RZ ;  /* 0x000000ff04007986 */ /* 0x0001e8000c101906 */
        /* <DEDUP_REMOVED lines=62> */
[----:B------:R0:W5:Y:S01]  /*04d0*/  LDG.E R11, desc[UR6][R2.64+0x7c] ;  /* 0x00007c06020b7981 */ /* 0x000162000c1e1900 */
[----:B---3--:R-:W-:-:S05]  /*04e0*/  UMOV UR4, URZ ;  /* 0x000000ff00047c82 */ /* 0x008fca0008000000 */
.L_x_17:
[----:B------:R-:W-:Y:S02]  /*04f0*/  ULEA UR5, UP0, UR4, UR12, 0x5 ;  /* 0x0000000c04057291 */ /* 0x000fe4000f8028ff */
[----:B----4-:R-:W-:Y:S01]  /*0500*/  LEA R7, R0, UR4, 0xa ;  /* 0x0000000400077c11 */ /* 0x010fe2000f8e50ff */
[----:B------:R-:W2:Y:S01]  /*0510*/  LDG.E R12, desc[UR6][R2.64] ;  /* 0x00000006020c7981 */ /* 0x000ea2000c1e1900 */
[----:B------:R-:W-:Y:S02]  /*0520*/  UIADD3.X UR8, UPT, UPT, URZ, UR13, URZ, UP0, !UPT ;  /* 0x0000000dff087290 */ /* 0x000fe400087fe4ff */
[C---:B------:R-:W-:Y:S02]  /*0530*/  IADD3 R8, P0, PT, R7.reuse, UR10, RZ ;  /* 0x0000000a07087c10 */ /* 0x040fe4000ff1e0ff */
[----:B------:R-:W-:Y:S02]  /*0540*/  MOV R6, UR5 ;  /* 0x0000000500067c02 */ /* 0x000fe40008000f00 */
[----:B------:R-:W-:-:S02]  /*0550*/  LEA.HI.X.SX32 R9, R7, UR11, 0x1, P0 ;  /* 0x0000000b07097c11 */ /* 0x000fc400080f0eff */
[----:B------:R-:W-:-:S03]  /*0560*/  MOV R7, UR8 ;  /* 0x0000000800077c02 */ /* 0x000fc60008000f00 */
[----:B------:R-:W2:Y:S04]  /*0570*/  LDG.E.S8 R10, desc[UR6][R8.64] ;  /* 0x00000006080a7981 */ /* 0x000ea8000c1e1300 */
[----:B------:R-:W2:Y:S02]  /*0580*/  LDG.E.S8 R13, desc[UR6][R6.64] ;  /* 0x00000006060d7981 */ /* 0x000ea4000c1e1300 */
[----:B--2---:R-:W-:Y:S02]  /*0590*/  IMAD R13, R13, R10, R12 ;  /* 0x0000000a0d0d7224 */ /* 0x004fe400078e020c */
[----:B------:R-:W2:Y:S04]  /*05a0*/  LDG.E R12, desc[UR6][R2.64+0x4] ;  /* 0x00000406020c7981 */ /* 0x000ea8000c1e1900 */
[----:B------:R-:W-:Y:S04]  /*05b0*/  STG.E desc[UR6][R2.64], R13 ;  /* 0x0000000d02007986 */ /* 0x000fe8000c101906 */
[----:B------:R-:W2:Y:S04]  /*05c0*/  LDG.E.S8 R10, desc[UR6][R6.64+0x1] ;  /* 0x00000106060a7981 */ /* 0x000ea8000c1e1300 */
[----:B------:R-:W2:Y:S02]  /*05d0*/  LDG.E.S8 R15, desc[UR6][R8.64] ;  /* 0x00000006080f7981 */ /* 0x000ea4000c1e1300 */
[----:B--2---:R-:W-:-:S02]  /*05e0*/  IMAD R15, R10, R15, R12 ;  /* 0x0000000f0a0f7224 */ /* 0x004fc400078e020c */
[----:B------:R-:W2:Y:S04]  /*05f0*/  LDG.E R12, desc[UR6][R2.64+0x8] ;  /* 0x00000806020c7981 */ /* 0x000ea8000c1e1900 */
[----:B------:R1:W-:Y:S04]  /*0600*/  STG.E desc[UR6][R2.64+0x4], R15 ;  /* 0x0000040f02007986 */ /* 0x0003e8000c101906 */
        /* <DEDUP_REMOVED lines=11> */
[----:B-1----:R-:W2:Y:S02]  /*06c0*/  LDG.E.S8 R15, desc[UR6][R8.64] ;  /* 0x00000006080f7981 */ /* 0x002ea4000c1e1300 */
[----:B--2---:R-:W-:-:S02]  /*06d0*/  IMAD R15, R10, R15, R12 ;  /* 0x0000000f0a0f7224 */ /* 0x004fc400078e020c */
[----:B------:R-:W2:Y:S04]  /*06e0*/  LDG.E R12, desc[UR6][R2.64+0x14] ;  /* 0x00001406020c7981 */ /* 0x000ea8000c1e1900 */
[----:B------:R1:W-:Y:S04]  /*06f0*/  STG.E desc[UR6][R2.64+0x10], R15 ;  /* 0x0000100f02007986 */ /* 0x0003e8000c101906 */
[----:B------:R-:W2:Y:S04]  /*0700*/  LDG.E.S8 R10, desc[UR6][R6.64+0x5] ;  /* 0x00000506060a7981 */ /* 0x000ea8000c1e1300 */
[----:B---3--:R-:W2:Y:S02]  /*0710*/  LDG.E.S8 R17, desc[UR6][R8.64] ;  /* 0x0000000608117981 */ /* 0x008ea4000c1e1300 */
[----:B--2---:R-:W-:-:S02]  /*0720*/  IMAD R17, R10, R17, R12 ;  /* 0x000000110a117224 */ /* 0x004fc400078e020c */
[----:B------:R-:W2:Y:S04]  /*0730*/  LDG.E R12, desc[UR6][R2.64+0x18] ;  /* 0x00001806020c7981 */ /* 0x000ea8000c1e1900 */
[----:B------:R3:W-:Y:S04]  /*0740*/  STG.E desc[UR6][R2.64+0x14], R17 ;  /* 0x0000141102007986 */ /* 0x0007e8000c101906 */
[----:B------:R-:W2:Y:S04]  /*0750*/  LDG.E.S8 R10, desc[UR6][R6.64+0x6] ;  /* 0x00000606060a7981 */ /* 0x000ea8000c1e1300 */
[----:B----4-:R-:W2:Y:S02]  /*0760*/  LDG.E.S8 R19, desc[UR6][R8.64] ;  /* 0x0000000608137981 */ /* 0x010ea4000c1e1300 */
        /* <DEDUP_REMOVED lines=120> */
[----:B--2---:R-:W-:-:S05]  /*0ef0*/  IMAD R19, R10, R19, R12 ;  /* 0x000000130a137224 */ /* 0x004fca00078e020c */
[----:B------:R2:W-:Y:S04]  /*0f00*/  STG.E desc[UR6][R2.64+0x78], R19 ;  /* 0x0000781302007986 */ /* 0x0005e8000c101906 */
[----:B------:R-:W4:Y:S04]  /*0f10*/  LDG.E.S8 R10, desc[UR6][R6.64+0x1f] ;  /* 0x00001f06060a7981 */ /* 0x000f28000c1e1300 */
[----:B------:R-:W4:Y:S02]  /*0f20*/  LDG.E.S8 R12, desc[UR6][R8.64] ;  /* 0x00000006080c7981 */ /* 0x000f24000c1e1300 */
[----:B----45:R-:W-:-:S05]  /*0f30*/  IMAD R11, R10, R12, R11 ;  /* 0x0000000c0a0b7224 */ /* 0x030fca00078e020b */
[----:B------:R4:W-:Y:S04]  /*0f40*/  STG.E desc[UR6][R2.64+0x7c], R11 ;  /* 0x00007c0b02007986 */ /* 0x0009e8000c101906 */
[----:B------:R0:W-:Y:S04]  /*0f50*/  STG.E desc[UR6][R4.64], R13 ;  /* 0x0000000d04007986 */ /* 0x0001e8000c101906 */
[----:B-1----:R-:W3:Y:S04]  /*0f60*/  LDG.E R15, desc[UR6][R2.64+0x4] ;  /* 0x00000406020f7981 */ /* 0x002ee8000c1e1900 */
[----:B---3--:R1:W-:Y:S04]  /*0f70*/  STG.E desc[UR6][R4.64+0x4], R15 ;  /* 0x0000040f04007986 */ /* 0x0083e8000c101906 */
[----:B------:R-:W3:Y:S04]  /*0f80*/  LDG.E R17, desc[UR6][R2.64+0x8] ;  /* 0x0000080602117981 */ /* 0x000ee8000c1e1900 */
[----:B---3--:R3:W-:Y:S04]  /*0f90*/  STG.E desc[UR6][R4.64+0x8], R17 ;  /* 0x0000081104007986 */ /* 0x0087e8000c101906 */
[----:B------:R-:W2:Y:S04]  /*0fa0*/  LDG.E R21, desc[UR6][R2.64+0xc] ;  /* 0x00000c0602157981 */ /* 0x000ea8000c1e1900 */
[----:B--2---:R-:W-:Y:S04]  /*0fb0*/  STG.E desc[UR6][R4.64+0xc], R21 ;  /* 0x00000c1504007986 */ /* 0x004fe8000c101906 */
[----:B------:R-:W2:Y:S04]  /*0fc0*/  LDG.E R19, desc[UR6][R2.64+0x10] ;  /* 0x0000100602137981 */ /* 0x000ea8000c1e1900 */
[----:B--2---:R2:W-:Y:S04]  /*0fd0*/  STG.E desc[UR6][R4.64+0x10], R19 ;  /* 0x0000101304007986 */ /* 0x0045e8000c101906 */
[----:B------:R-:W4:Y:S04]  /*0fe0*/  LDG.E R23, desc[UR6][R2.64+0x14] ;  /* 0x0000140602177981 */ /* 0x000f28000c1e1900 */
[----:B----4-:R-:W-:Y:S04]  /*0ff0*/  STG.E desc[UR6][R4.64+0x14], R23 ;  /* 0x0000141704007986 */ /* 0x010fe8000c101906 */
[----:B------:R-:W4:Y:S04]  /*1000*/  LDG.E R11, desc[UR6][R2.64+0x18] ;  /* 0x00001806020b7981 */ /* 0x000f28000c1e1900 */
[----:B----4-:R4:W-:Y:S04]  /*1010*/  STG.E desc[UR6][R4.64+0x18], R11 ;  /* 0x0000180b04007986 */ /* 0x0109e8000c101906 */
[----:B0-----:R-:W3:Y:S04]  /*1020*/  LDG.E R13, desc[UR6][R2.64+0x1c] ;  /* 0x00001c06020d7981 */ /* 0x001ee8000c1e1900 */
[----:B---3--:R0:W-:Y:S04]  /*1030*/  STG.E desc[UR6][R4.64+0x1c], R13 ;  /* 0x00001c0d04007986 */ /* 0x0081e8000c101906 */
[----:B-1----:R-:W3:Y:S04]  /*1040*/  LDG.E R15, desc[UR6][R2.64+0x20] ;  /* 0x00002006020f7981 */ /* 0x002ee8000c1e1900 */
[----:B---3--:R1:W-:Y:S04]  /*1050*/  STG.E desc[UR6][R4.64+0x20], R15 ;  /* 0x0000200f04007986 */ /* 0x0083e8000c101906 */
[----:B------:R-:W3:Y:S04]  /*1060*/  LDG.E R17, desc[UR6][R2.64+0x24] ;  /* 0x0000240602117981 */ /* 0x000ee8000c1e1900 */
[----:B---3--:R3:W-:Y:S04]  /*1070*/  STG.E desc[UR6][R4.64+0x24], R17 ;  /* 0x0000241104007986 */ /* 0x0087e8000c101906 */
[----:B--2---:R-:W2:Y:S04]  /*1080*/  LDG.E R19, desc[UR6][R2.64+0x28] ;  /* 0x0000280602137981 */ /* 0x004ea8000c1e1900 */
[----:B--2---:R2:W-:Y:S04]  /*1090*/  STG.E desc[UR6][R4.64+0x28], R19 ;  /* 0x0000281304007986 */ /* 0x0045e8000c101906 */
[----:B------:R-:W4:Y:S04]  /*10a0*/  LDG.E R21, desc[UR6][R2.64+0x2c] ;  /* 0x00002c0602157981 */ /* 0x000f28000c1e1900 */
[----:B----4-:R4:W-:Y:S04]  /*10b0*/  STG.E desc[UR6][R4.64+0x2c], R21 ;  /* 0x00002c1504007986 */ /* 0x0109e8000c101906 */
[----:B------:R-:W3:Y:S04]  /*10c0*/  LDG.E R11, desc[UR6][R2.64+0x30] ;  /* 0x00003006020b7981 */ /* 0x000ee8000c1e1900 */
[----:B---3--:R3:W-:Y:S04]  /*10d0*/  STG.E desc[UR6][R4.64+0x30], R11 ;  /* 0x0000300b04007986 */ /* 0x0087e8000c101906 */
[----:B0-----:R-:W2:Y:S04]  /*10e0*/  LDG.E R13, desc[UR6][R2.64+0x34] ;  /* 0x00003406020d7981 */ /* 0x001ea8000c1e1900 */
[----:B--2---:R0:W-:Y:S04]  /*10f0*/  STG.E desc[UR6][R4.64+0x34], R13 ;  /* 0x0000340d04007986 */ /* 0x0041e8000c101906 */
[----:B-1----:R-:W2:Y:S04]  /*1100*/  LDG.E R15, desc[UR6][R2.64+0x38] ;  /* 0x00003806020f7981 */ /* 0x002ea8000c1e1900 */
[----:B--2---:R1:W-:Y:S04]  /*1110*/  STG.E desc[UR6][R4.64+0x38], R15 ;  /* 0x0000380f04007986 */ /* 0x0043e8000c101906 */
[----:B------:R-:W2:Y:S04]  /*1120*/  LDG.E R17, desc[UR6][R2.64+0x3c] ;  /* 0x00003c0602117981 */ /* 0x000ea8000c1e1900 */
[----:B--2---:R2:W-:Y:S04]  /*1130*/  STG.E desc[UR6][R4.64+0x3c], R17 ;  /* 0x00003c1104007986 */ /* 0x0045e8000c101906 */
[----:B------:R-:W4:Y:S04]  /*1140*/  LDG.E R19, desc[UR6][R2.64+0x40] ;  /* 0x0000400602137981 */ /* 0x000f28000c1e1900 */
[----:B----4-:R4:W-:Y:S04]  /*1150*/  STG.E desc[UR6][R4.64+0x40], R19 ;  /* 0x0000401304007986 */ /* 0x0109e8000c101906 */
[----:B------:R-:W3:Y:S04]  /*1160*/  LDG.E R21, desc[UR6][R2.64+0x44] ;  /* 0x0000440602157981 */ /* 0x000ee8000c1e1900 */
[----:B---3--:R3:W-:Y:S04]  /*1170*/  STG.E desc[UR6][R4.64+0x44], R21 ;  /* 0x0000441504007986 */ /* 0x0087e8000c101906 */
[----:B------:R-:W2:Y:S04]  /*1180*/  LDG.E R11, desc[UR6][R2.64+0x48] ;  /* 0x00004806020b7981 */ /* 0x000ea8000c1e1900 */
[----:B--2---:R2:W-:Y:S04]  /*1190*/  STG.E desc[UR6][R4.64+0x48], R11 ;  /* 0x0000480b04007986 */ /* 0x0045e8000c101906 */
[----:B0-----:R-:W4:Y:S04]  /*11a0*/  LDG.E R13, desc[UR6][R2.64+0x4c] ;  /* 0x00004c06020d7981 */ /* 0x001f28000c1e1900 */
[----:B----4-:R0:W-:Y:S04]  /*11b0*/  STG.E desc[UR6][R4.64+0x4c], R13 ;  /* 0x00004c0d04007986 */ /* 0x0101e8000c101906 */
[----:B-1----:R-:W4:Y:S04]  /*11c0*/  LDG.E R15, desc[UR6][R2.64+0x50] ;  /* 0x00005006020f7981 */ /* 0x002f28000c1e1900 */
[----:B----4-:R1:W-:Y:S04]  /*11d0*/  STG.E desc[UR6][R4.64+0x50], R15 ;  /* 0x0000500f04007986 */ /* 0x0103e8000c101906 */
[----:B------:R-:W4:Y:S04]  /*11e0*/  LDG.E R17, desc[UR6][R2.64+0x54] ;  /* 0x0000540602117981 */ /* 0x000f28000c1e1900 */
[----:B----4-:R4:W-:Y:S04]  /*11f0*/  STG.E desc[UR6][R4.64+0x54], R17 ;  /* 0x0000541104007986 */ /* 0x0109e8000c101906 */
[----:B------:R-:W3:Y:S04]  /*1200*/  LDG.E R19, desc[UR6][R2.64+0x58] ;  /* 0x0000580602137981 */ /* 0x000ee8000c1e1900 */
[----:B---3--:R3:W-:Y:S04]  /*1210*/  STG.E desc[UR6][R4.64+0x58], R19 ;  /* 0x0000581304007986 */ /* 0x0087e8000c101906 */
[----:B------:R-:W2:Y:S04]  /*1220*/  LDG.E R21, desc[UR6][R2.64+0x5c] ;  /* 0x00005c0602157981 */ /* 0x000ea8000c1e1900 */
[----:B--2---:R2:W-:Y:S04]  /*1230*/  STG.E desc[UR6][R4.64+0x5c], R21 ;  /* 0x00005c1504007986 */ /* 0x0045e8000c101906 */
        /* <DEDUP_REMOVED lines=8> */
[----:B------:R-:W2:Y:S04]  /*12c0*/  LDG.E R19, desc[UR6][R2.64+0x70] ;  /* 0x0000700602137981 */ /* 0x000ea8000c1e1900 */
[----:B--2---:R2:W-:Y:S04]  /*12d0*/  STG.E desc[UR6][R4.64+0x70], R19 ;  /* 0x0000701304007986 */ /* 0x0045e8000c101906 */
[----:B------:R-:W4:Y:S04]  /*12e0*/  LDG.E R21, desc[UR6][R2.64+0x74] ;  /* 0x0000740602157981 */ /* 0x000f28000c1e1900 */
[----:B----4-:R-:W-:Y:S04]  /*12f0*/  STG.E desc[UR6][R4.64+0x74], R21 ;  /* 0x0000741504007986 */ /* 0x010fe8000c101906 */
[----:B------:R-:W4:Y:S04]  /*1300*/  LDG.E R23, desc[UR6][R2.64+0x78] ;  /* 0x0000780602177981 */ /* 0x000f28000c1e1900 */
[----:B----4-:R-:W-:Y:S04]  /*1310*/  STG.E desc[UR6][R4.64+0x78], R23 ;  /* 0x0000781704007986 */ /* 0x010fe8000c101906 */
[----:B------:R-:W4:Y:S04]  /*1320*/  LDG.E R11, desc[UR6][R2.64+0x7c] ;  /* 0x00007c06020b7981 */ /* 0x000f28000c1e1900 */
[----:B----4-:R-:W-:Y:S04]  /*1330*/  STG.E desc[UR6][R4.64+0x7c], R11 ;  /* 0x00007c0b04007986 */ /* 0x010fe8000c101906 */
[----:B0-----:R-:W4:Y:S04]  /*1340*/  LDG.E.S8 R13, desc[UR6][R6.64+0x20] ;  /* 0x00002006060d7981 */ /* 0x001f28000c1e1300 */
[----:B------:R-:W4:Y:S04]  /*1350*/  LDG.E.S8 R10, desc[UR6][R8.64+0x1] ;  /* 0x00000106080a7981 */ /* 0x000f28000c1e1300 */
[----:B------:R-:W4:Y:S02]  /*1360*/  LDG.E R12, desc[UR6][R2.64] ;  /* 0x00000006020c7981 */ /* 0x000f24000c1e1900 */
[----:B----4-:R-:W-:-:S02]  /*1370*/  IMAD R13, R13, R10, R12 ;  /* 0x0000000a0d0d7224 */ /* 0x010fc400078e020c */
[----:B------:R-:W4:Y:S04]  /*1380*/  LDG.E R12, desc[UR6][R2.64+0x4] ;  /* 0x00000406020c7981 */ /* 0x000f28000c1e1900 */
[----:B------:R-:W-:Y:S04]  /*1390*/  STG.E desc[UR6][R2.64], R13 ;  /* 0x0000000d02007986 */ /* 0x000fe8000c101906 */
[----:B------:R-:W4:Y:S04]  /*13a0*/  LDG.E.S8 R10, desc[UR6][R6.64+0x21] ;  /* 0x00002106060a7981 */ /* 0x000f28000c1e1300 */
[----:B-1----:R-:W4:Y:S02]  /*13b0*/  LDG.E.S8 R15, desc[UR6][R8.64+0x1] ;  /* 0x00000106080f7981 */ /* 0x002f24000c1e1300 */
[----:B----4-:R-:W-:-:S02]  /*13c0*/  IMAD R15, R10, R15, R12 ;  /* 0x0000000f0a0f7224 */ /* 0x010fc400078e020c */
[----:B------:R-:W4:Y:S04]  /*13d0*/  LDG.E R12, desc[UR6][R2.64+0x8] ;  /* 0x00000806020c7981 */ /* 0x000f28000c1e1900 */
[----:B------:R0:W-:Y:S04]  /*13e0*/  STG.E desc[UR6][R2.64+0x4], R15 ;  /* 0x0000040f02007986 */ /* 0x0001e8000c101906 */
[----:B------:R-:W4:Y:S04]  /*13f0*/  LDG.E.S8 R10, desc[UR6][R6.64+0x22] ;  /* 0x00002206060a7981 */ /* 0x000f28000c1e1300 */
[----:B---3--:R-:W4:Y:S02]  /*1400*/  LDG.E.S8 R17, desc[UR6][R8.64+0x1] ;  /* 0x0000010608117981 */ /* 0x008f24000c1e1300 */
[----:B----4-:R-:W-:-:S02]  /*1410*/  IMAD R17, R10, R17, R12 ;  /* 0x000000110a117224 */ /* 0x010fc400078e020c */
[----:B------:R-:W3:Y:S04]  /*1420*/  LDG.E R12, desc[UR6][R2.64+0xc] ;  /* 0x00000c06020c7981 */ /* 0x000ee8000c1e1900 */
[----:B------:R1:W-:Y:S04]  /*1430*/  STG.E desc[UR6][R2.64+0x8], R17 ;  /* 0x0000081102007986 */ /* 0x0003e8000c101906 */
[----:B------:R-:W3:Y:S04]  /*1440*/  LDG.E.S8 R10, desc[UR6][R6.64+0x23] ;  /* 0x00002306060a7981 */ /* 0x000ee8000c1e1300 */
[----:B--2---:R-:W3:Y:S02]  /*1450*/  LDG.E.S8 R19, desc[UR6][R8.64+0x1] ;  /* 0x0000010608137981 */ /* 0x004ee4000c1e1300 */
[----:B---3--:R-:W-:-:S02]  /*1460*/  IMAD R19, R10, R19, R12 ;  /* 0x000000130a137224 */ /* 0x008fc400078e020c */
[----:B------:R-:W2:Y:S04]  /*1470*/  LDG.E R12, desc[UR6][R2.64+0x10] ;  /* 0x00001006020c7981 */ /* 0x000ea8000c1e1900 */
[----:B------:R3:W-:Y:S04]  /*1480*/  STG.E desc[UR6][R2.64+0xc], R19 ;  /* 0x00000c1302007986 */ /* 0x0007e8000c101906 */
[----:B------:R-:W2:Y:S04]  /*1490*/  LDG.E.S8 R10, desc[UR6][R6.64+0x24] ;  /* 0x00002406060a7981 */ /* 0x000ea8000c1e1300 */
[----:B0-----:R-:W2:Y:S02]  /*14a0*/  LDG.E.S8 R15, desc[UR6][R8.64+0x1] ;  /* 0x00000106080f7981 */ /* 0x001ea4000c1e1300 */
        /* <DEDUP_REMOVED lines=130> */
[----:B--2---:R-:W-:-:S05]  /*1cd0*/  IMAD R19, R10, R19, R12 ;  /* 0x000000130a137224 */ /* 0x004fca00078e020c */
[----:B------:R2:W-:Y:S04]  /*1ce0*/  STG.E desc[UR6][R2.64+0x78], R19 ;  /* 0x0000781302007986 */ /* 0x0005e8000c101906 */
[----:B------:R-:W3:Y:S04]  /*1cf0*/  LDG.E.S8 R10, desc[UR6][R6.64+0x3f] ;  /* 0x00003f06060a7981 */ /* 0x000ee8000c1e1300 */
[----:B------:R-:W3:Y:S02]  /*1d00*/  LDG.E.S8 R12, desc[UR6][R8.64+0x1] ;  /* 0x00000106080c7981 */ /* 0x000ee4000c1e1300 */
[----:B---3--:R-:W-:-:S05]  /*1d10*/  IMAD R11, R10, R12, R11 ;  /* 0x0000000c0a0b7224 */ /* 0x008fca00078e020b */
[----:B------:R3:W-:Y:S04]  /*1d20*/  STG.E desc[UR6][R2.64+0x7c], R11 ;  /* 0x00007c0b02007986 */ /* 0x0007e8000c101906 */
[----:B------:R4:W-:Y:S04]  /*1d30*/  STG.E desc[UR6][R4.64], R13 ;  /* 0x0000000d04007986 */ /* 0x0009e8000c101906 */
[----:B0-----:R-:W2:Y:S04]  /*1d40*/  LDG.E R15, desc[UR6][R2.64+0x4] ;  /* 0x00000406020f7981 */ /* 0x001ea8000c1e1900 */
[----:B--2---:R0:W-:Y:S04]  /*1d50*/  STG.E desc[UR6][R4.64+0x4], R15 ;  /* 0x0000040f04007986 */ /* 0x0041e8000c101906 */
[----:B-1----:R-:W2:Y:S04]  /*1d60*/  LDG.E R17, desc[UR6][R2.64+0x8] ;  /* 0x0000080602117981 */ /* 0x002ea8000c1e1900 */
[----:B--2---:R1:W-:Y:S04]  /*1d70*/  STG.E desc[UR6][R4.64+0x8], R17 ;  /* 0x0000081104007986 */ /* 0x0043e8000c101906 */
[----:B------:R-:W2:Y:S04]  /*1d80*/  LDG.E R21, desc[UR6][R2.64+0xc] ;  /* 0x00000c0602157981 */ /* 0x000ea8000c1e1900 */
[----:B--2---:R-:W-:Y:S04]  /*1d90*/  STG.E desc[UR6][R4.64+0xc], R21 ;  /* 0x00000c1504007986 */ /* 0x004fe8000c101906 */
[----:B------:R-:W2:Y:S04]  /*1da0*/  LDG.E R19, desc[UR6][R2.64+0x10] ;  /* 0x0000100602137981 */ /* 0x000ea8000c1e1900 */
[----:B--2---:R2:W-:Y:S04]  /*1db0*/  STG.E desc[UR6][R4.64+0x10], R19 ;  /* 0x0000101304007986 */ /* 0x0045e8000c101906 */
[----:B------:R-:W3:Y:S04]  /*1dc0*/  LDG.E R23, desc[UR6][R2.64+0x14] ;  /* 0x0000140602177981 */ /* 0x000ee8000c1e1900 */
[----:B---3--:R-:W-:Y:S04]  /*1dd0*/  STG.E desc[UR6][R4.64+0x14], R23 ;  /* 0x0000141704007986 */ /* 0x008fe8000c101906 */
[----:B------:R-:W3:Y:S04]  /*1de0*/  LDG.E R11, desc[UR6][R2.64+0x18] ;  /* 0x00001806020b7981 */ /* 0x000ee8000c1e1900 */
[----:B---3--:R3:W-:Y:S04]  /*1df0*/  STG.E desc[UR6][R4.64+0x18], R11 ;  /* 0x0000180b04007986 */ /* 0x0087e8000c101906 */
[----:B----4-:R-:W4:Y:S04]  /*1e00*/  LDG.E R13, desc[UR6][R2.64+0x1c] ;  /* 0x00001c06020d7981 */ /* 0x010f28000c1e1900 */
[----:B----4-:R4:W-:Y:S04]  /*1e10*/  STG.E desc[UR6][R4.64+0x1c], R13 ;  /* 0x00001c0d04007986 */ /* 0x0109e8000c101906 */
[----:B0-----:R-:W2:Y:S04]  /*1e20*/  LDG.E R15, desc[UR6][R2.64+0x20] ;  /* 0x00002006020f7981 */ /* 0x001ea8000c1e1900 */
[----:B--2---:R0:W-:Y:S04]  /*1e30*/  STG.E desc[UR6][R4.64+0x20], R15 ;  /* 0x0000200f04007986 */ /* 0x0041e8000c101906 */
[----:B-1----:R-:W2:Y:S04]  /*1e40*/  LDG.E R17, desc[UR6][R2.64+0x24] ;  /* 0x0000240602117981 */ /* 0x002ea8000c1e1900 */
[----:B--2---:R1:W-:Y:S04]  /*1e50*/  STG.E desc[UR6][R4.64+0x24], R17 ;  /* 0x0000241104007986 */ /* 0x0043e8000c101906 */
[----:B------:R-:W2:Y:S04]  /*1e60*/  LDG.E R19, desc[UR6][R2.64+0x28] ;  /* 0x0000280602137981 */ /* 0x000ea8000c1e1900 */
[----:B--2---:R2:W-:Y:S04]  /*1e70*/  STG.E desc[UR6][R4.64+0x28], R19 ;  /* 0x0000281304007986 */ /* 0x0045e8000c101906 */
[----:B------:R-:W3:Y:S04]  /*1e80*/  LDG.E R21, desc[UR6][R2.64+0x2c] ;  /* 0x00002c0602157981 */ /* 0x000ee8000c1e1900 */
[----:B---3--:R3:W-:Y:S04]  /*1e90*/  STG.E desc[UR6][R4.64+0x2c], R21 ;  /* 0x00002c1504007986 */ /* 0x0087e8000c101906 */
[----:B------:R-:W4:Y:S04]  /*1ea0*/  LDG.E R11, desc[UR6][R2.64+0x30] ;  /* 0x00003006020b7981 */ /* 0x000f28000c1e1900 */
[----:B----4-:R4:W-:Y:S04]  /*1eb0*/  STG.E desc[UR6][R4.64+0x30], R11 ;  /* 0x0000300b04007986 */ /* 0x0109e8000c101906 */
[----:B------:R-:W2:Y:S04]  /*1ec0*/  LDG.E R13, desc[UR6][R2.64+0x34] ;  /* 0x00003406020d7981 */ /* 0x000ea8000c1e1900 */
[----:B--2---:R2:W-:Y:S04]  /*1ed0*/  STG.E desc[UR6][R4.64+0x34], R13 ;  /* 0x0000340d04007986 */ /* 0x0045e8000c101906 */
[----:B0-----:R-:W3:Y:S04]  /*1ee0*/  LDG.E R15, desc[UR6][R2.64+0x38] ;  /* 0x00003806020f7981 */ /* 0x001ee8000c1e1900 */
[----:B---3--:R0:W-:Y:S04]  /*1ef0*/  STG.E desc[UR6][R4.64+0x38], R15 ;  /* 0x0000380f04007986 */ /* 0x0081e8000c101906 */
[----:B-1----:R-:W3:Y:S04]  /*1f00*/  LDG.E R17, desc[UR6][R2.64+0x3c] ;  /* 0x00003c0602117981 */ /* 0x002ee8000c1e1900 */
[----:B---3--:R1:W-:Y:S04]  /*1f10*/  STG.E desc[UR6][R4.64+0x3c], R17 ;  /* 0x00003c1104007986 */ /* 0x0083e8000c101906 */
[----:B------:R-:W3:Y:S04]  /*1f20*/  LDG.E R19, desc[UR6][R2.64+0x40] ;  /* 0x0000400602137981 */ /* 0x000ee8000c1e1900 */
[----:B---3--:R3:W-:Y:S04]  /*1f30*/  STG.E desc[UR6][R4.64+0x40], R19 ;  /* 0x0000401304007986 */ /* 0x0087e8000c101906 */
[----:B------:R-:W4:Y:S04]  /*1f40*/  LDG.E R21, desc[UR6][R2.64+0x44] ;  /* 0x0000440602157981 */ /* 0x000f28000c1e1900 */
[----:B----4-:R4:W-:Y:S04]  /*1f50*/  STG.E desc[UR6][R4.64+0x44], R21 ;  /* 0x0000441504007986 */ /* 0x0109e8000c101906 */
[----:B------:R-:W2:Y:S04]  /*1f60*/  LDG.E R11, desc[UR6][R2.64+0x48] ;  /* 0x00004806020b7981 */ /* 0x000ea8000c1e1900 */
[----:B--2---:R2:W-:Y:S04]  /*1f70*/  STG.E desc[UR6][R4.64+0x48], R11 ;  /* 0x0000480b04007986 */ /* 0x0045e8000c101906 */
[----:B------:R-:W3:Y:S04]  /*1f80*/  LDG.E R13, desc[UR6][R2.64+0x4c] ;  /* 0x00004c06020d7981 */ /* 0x000ee8000c1e1900 */
[----:B---3--:R3:W-:Y:S04]  /*1f90*/  STG.E desc[UR6][R4.64+0x4c], R13 ;  /* 0x00004c0d04007986 */ /* 0x0087e8000c101906 */
[----:B0-----:R-:W4:Y:S04]  /*1fa0*/  LDG.E R15, desc[UR6][R2.64+0x50] ;  /* 0x00005006020f7981 */ /* 0x001f28000c1e1900 */
[----:B----4-:R0:W-:Y:S04]  /*1fb0*/  STG.E desc[UR6][R4.64+0x50], R15 ;  /* 0x0000500f04007986 */ /* 0x0101e8000c101906 */
[----:B-1----:R-:W4:Y:S04]  /*1fc0*/  LDG.E R17, desc[UR6][R2.64+0x54] ;  /* 0x0000540602117981 */ /* 0x002f28000c1e1900 */
[----:B----4-:R1:W-:Y:S04]  /*1fd0*/  STG.E desc[UR6][R4.64+0x54], R17 ;  /* 0x0000541104007986 */ /* 0x0103e8000c101906 */
[----:B------:R-:W4:Y:S04]  /*1fe0*/  LDG.E R19, desc[UR6][R2.64+0x58] ;  /* 0x0000580602137981 */ /* 0x000f28000c1e1900 */
[----:B----4-:R4:W-:Y:S04]  /*1ff0*/  STG.E desc[UR6][R4.64+0x58], R19 ;  /* 0x0000581304007986 */ /* 0x0109e8000c101906 */
[----:B------:R-:W2:Y:S04]  /*2000*/  LDG.E R21, desc[UR6][R2.64+0x5c] ;  /* 0x00005c0602157981 */ /* 0x000ea8000c1e1900 */
[----:B--2---:R2:W-:Y:S04]  /*2010*/  STG.E desc[UR6][R4.64+0x5c], R21 ;  /* 0x00005c1504007986 */ /* 0x0045e8000c101906 */
[----:B------:R-:W3:Y:S04]  /*2020*/  LDG.E R11, desc[UR6][R2.64+0x60] ;  /* 0x00006006020b7981 */ /* 0x000ee8000c1e1900 */
[----:B---3--:R3:W-:Y:S04]  /*2030*/  STG.E desc[UR6][R4.64+0x60], R11 ;  /* 0x0000600b04007986 */ /* 0x0087e8000c101906 */
[----:B------:R-:W4:Y:S04]  /*2040*/  LDG.E R13, desc[UR6][R2.64+0x64] ;  /* 0x00006406020d7981 */ /* 0x000f28000c1e1900 */
        /* <DEDUP_REMOVED lines=8> */
[----:B---3--:R-:W-:Y:S04]  /*20d0*/  STG.E desc[UR6][R4.64+0x74], R21 ;  /* 0x0000741504007986 */ /* 0x008fe8000c101906 */
[----:B------:R-:W3:Y:S04]  /*20e0*/  LDG.E R23, desc[UR6][R2.64+0x78] ;  /* 0x0000780602177981 */ /* 0x000ee8000c1e1900 */
[----:B---3--:R-:W-:Y:S04]  /*20f0*/  STG.E desc[UR6][R4.64+0x78], R23 ;  /* 0x0000781704007986 */ /* 0x008fe8000c101906 */
[----:B------:R-:W3:Y:S04]  /*2100*/  LDG.E R11, desc[UR6][R2.64+0x7c] ;  /* 0x00007c06020b7981 */ /* 0x000ee8000c1e1900 */
[----:B---3--:R-:W-:Y:S04]  /*2110*/  STG.E desc[UR6][R4.64+0x7c], R11 ;  /* 0x00007c0b04007986 */ /* 0x008fe8000c101906 */
[----:B----4-:R-:W3:Y:S04]  /*2120*/  LDG.E.S8 R13, desc[UR6][R6.64+0x40] ;  /* 0x00004006060d7981 */ /* 0x010ee8000c1e1300 */
[----:B------:R-:W3:Y:S04]  /*2130*/  LDG.E.S8 R10, desc[UR6][R8.64+0x2] ;  /* 0x00000206080a7981 */ /* 0x000ee8000c1e1300 */
[----:B------:R-:W3:Y:S02]  /*2140*/  LDG.E R12, desc[UR6][R2.64] ;  /* 0x00000006020c7981 */ /* 0x000ee4000c1e1900 */
[----:B---3--:R-:W-:-:S02]  /*2150*/  IMAD R13, R13, R10, R12 ;  /* 0x0000000a0d0d7224 */ /* 0x008fc400078e020c */
[----:B------:R-:W3:Y:S04]  /*2160*/  LDG.E R12, desc[UR6][R2.64+0x4] ;  /* 0x00000406020c7981 */ /* 0x000ee8000c1e1900 */
[----:B------:R-:W-:Y:S04]  /*2170*/  STG.E desc[UR6][R2.64], R13 ;  /* 0x0000000d02007986 */ /* 0x000fe8000c101906 */
[----:B------:R-:W3:Y:S04]  /*2180*/  LDG.E.S8 R10, desc[UR6][R6.64+0x41] ;  /* 0x00004106060a7981 */ /* 0x000ee8000c1e1300 */
[----:B0-----:R-:W3:Y:S02]  /*2190*/  LDG.E.S8 R15, desc[UR6][R8.64+0x2] ;  /* 0x00000206080f7981 */ /* 0x001ee4000c1e1300 */
[----:B---3--:R-:W-:-:S02]  /*21a0*/  IMAD R15, R10, R15, R12 ;  /* 0x0000000f0a0f7224 */ /* 0x008fc400078e020c */
[----:B------:R-:W3:Y:S04]  /*21b0*/  LDG.E R12, desc[UR6][R2.64+0x8] ;  /* 0x00000806020c7981 */ /* 0x000ee8000c1e1900 */
[----:B------:R0:W-:Y:S04]  /*21c0*/  STG.E desc[UR6][R2.64+0x4], R15 ;  /* 0x0000040f02007986 */ /* 0x0001e8000c101906 */
[----:B------:R-:W3:Y:S04]  /*21d0*/  LDG.E.S8 R10, desc[UR6][R6.64+0x42] ;  /* 0x00004206060a7981 */ /* 0x000ee8000c1e1300 */
[----:B-1----:R-:W3:Y:S02]  /*21e0*/  LDG.E.S8 R17, desc[UR6][R8.64+0x2] ;  /* 0x0000020608117981 */ /* 0x002ee4000c1e1300 */
[----:B---3--:R-:W-:-:S02]  /*21f0*/  IMAD R17, R10, R17, R12 ;  /* 0x000000110a117224 */ /* 0x008fc400078e020c */
        /* <DEDUP_REMOVED lines=3026> */
[----:B------:R-:W-:Y:S04]  /*df20*/  STG.E desc[UR6][R2.64+0x78], R19 ;  /* 0x0000781302007986 */ /* 0x000fe8000c101906 */
[----:B------:R-:W2:Y:S04]  /*df30*/  LDG.E.S8 R10, desc[UR6][R6.64+0x1ff] ;  /* 0x0001ff06060a7981 */ /* 0x000ea8000c1e1300 */
[----:B------:R-:W2:Y:S02]  /*df40*/  LDG.E.S8 R12, desc[UR6][R8.64+0xf] ;  /* 0x00000f06080c7981 */ /* 0x000ea4000c1e1300 */
[----:B--2---:R-:W-:-:S05]  /*df50*/  IMAD R11, R10, R12, R11 ;  /* 0x0000000c0a0b7224 */ /* 0x004fca00078e020b */
[----:B------:R2:W-:Y:S04]  /*df60*/  STG.E desc[UR6][R2.64+0x7c], R11 ;  /* 0x00007c0b02007986 */ /* 0x0005e8000c101906 */
[----:B------:R3:W-:Y:S04]  /*df70*/  STG.E desc[UR6][R4.64], R13 ;  /* 0x0000000d04007986 */ /* 0x0007e8000c101906 */
[----:B0-----:R-:W4:Y:S04]  /*df80*/  LDG.E R15, desc[UR6][R2.64+0x4] ;  /* 0x00000406020f7981 */ /* 0x001f28000c1e1900 */
[----:B----4-:R0:W-:Y:S04]  /*df90*/  STG.E desc[UR6][R4.64+0x4], R15 ;  /* 0x0000040f04007986 */ /* 0x0101e8000c101906 */
[----:B-1----:R-:W4:Y:S04]  /*dfa0*/  LDG.E R17, desc[UR6][R2.64+0x8] ;  /* 0x0000080602117981 */ /* 0x002f28000c1e1900 */
[----:B----4-:R1:W-:Y:S04]  /*dfb0*/  STG.E desc[UR6][R4.64+0x8], R17 ;  /* 0x0000081104007986 */ /* 0x0103e8000c101906 */
[----:B------:R-:W4:Y:S04]  /*dfc0*/  LDG.E R21, desc[UR6][R2.64+0xc] ;  /* 0x00000c0602157981 */ /* 0x000f28000c1e1900 */
[----:B----4-:R-:W-:Y:S04]  /*dfd0*/  STG.E desc[UR6][R4.64+0xc], R21 ;  /* 0x00000c1504007986 */ /* 0x010fe8000c101906 */
        /* <DEDUP_REMOVED lines=50> */
[----:B------:R-:W2:Y:S04]  /*e300*/  LDG.E R9, desc[UR6][R2.64+0x74] ;  /* 0x0000740602097981 */ /* 0x000ea8000c1e1900 */
[----:B--2---:R4:W-:Y:S04]  /*e310*/  STG.E desc[UR6][R4.64+0x74], R9 ;  /* 0x0000740904007986 */ /* 0x0049e8000c101906 */
[----:B------:R-:W2:Y:S04]  /*e320*/  LDG.E R19, desc[UR6][R2.64+0x78] ;  /* 0x0000780602137981 */ /* 0x000ea8000c1e1900 */
[----:B--2---:R4:W-:Y:S04]  /*e330*/  STG.E desc[UR6][R4.64+0x78], R19 ;  /* 0x0000781304007986 */ /* 0x0049e8000c101906 */
[----:B---3--:R-:W2:Y:S01]  /*e340*/  LDG.E R11, desc[UR6][R2.64+0x7c] ;  /* 0x00007c06020b7981 */ /* 0x008ea2000c1e1900 */
[----:B------:R-:W-:-:S04]  /*e350*/  UIADD3 UR4, UPT, UPT, UR4, 0x10, URZ ;  /* 0x0000001004047890 */ /* 0x000fc8000fffe0ff */
[----:B------:R-:W-:Y:S01]  /*e360*/  UISETP.NE.AND UP0, UPT, UR4, 0x400, UPT ;  /* 0x000004000400788c */ /* 0x000fe2000bf05270 */
[----:B--2---:R4:W-:Y:S08]  /*e370*/  STG.E desc[UR6][R4.64+0x7c], R11 ;  /* 0x00007c0b04007986 */ /* 0x0049f0000c101906 */
[----:B------:R-:W-:Y:S05]  /*e380*/  BRA.U UP0, `(.L_x_17) ;  /* 0xffffff2100587547 */ /* 0x000fea000b83ffff */
[----:B------:R-:W-:Y:S05]  /*e390*/  EXIT ;  /* 0x000000000000794d */ /* 0x000fea0003800000 */
.L_x_18:
        /* <DEDUP_REMOVED lines=14> */
.L_x_22:


//--------------------- .text._Z14preapare_spinsPcS_Pj --------------------------
	.section	.text._Z14preapare_spinsPcS_Pj,"ax",@progbits
	.align	128
        .global         _Z14preapare_spinsPcS_Pj
        .type           _Z14preapare_spinsPcS_Pj,@function
        .size           _Z14preapare_spinsPcS_Pj,(.L_x_23 - _Z14preapare_spinsPcS_Pj)
        .other          _Z14preapare_spinsPcS_Pj,@"STO_CUDA_ENTRY STV_DEFAULT"
_Z14preapare_spinsPcS_Pj:
.text._Z14preapare_spinsPcS_Pj:
[----:B------:R-:W-:Y:S01]  /*0000*/  LDC R1, c[0x0][0x37c] ;  /* 0x0000df00ff017b82 */ /* 0x000fe20000000800 */
[----:B------:R-:W0:Y:S07]  /*0010*/  S2R R5, SR_TID.X ;  /* 0x0000000000057919 */ /* 0x000e2e0000002100 */
[----:B------:R-:W0:Y:S01]  /*0020*/  S2UR UR6, SR_CTAID.X ;  /* 0x00000000000679c3 */ /* 0x000e220000002500 */
[----:B------:R-:W1:Y:S01]  /*0030*/  LDCU.64 UR4, c[0x0][0x358] ;  /* 0x00006b00ff0477ac */ /* 0x000e620008000a00 */
[----:B------:R-:W2:Y:S06]  /*0040*/  LDCU.128 UR8, c[0x0][0x380] ;  /* 0x00007000ff0877ac */ /* 0x000eac0008000c00 */
[----:B------:R-:W0:Y:S08]  /*0050*/  LDC R4, c[0x0][0x360] ;  /* 0x0000d800ff047b82 */ /* 0x000e300000000800 */
[----:B------:R-:W3:Y:S01]  /*0060*/  LDC.64 R2, c[0x0][0x390] ;  /* 0x0000e400ff027b82 */ /* 0x000ee20000000a00 */
[----:B0-----:R-:W-:-:S04]  /*0070*/  IMAD R4, R4, UR6, R5 ;  /* 0x0000000604047c24 */ /* 0x001fc8000f8e0205 */
[----:B---3--:R-:W-:-:S05]  /*0080*/  IMAD.WIDE R2, R4, 0x4, R2 ;  /* 0x0000000404027825 */ /* 0x008fca00078e0202 */
[----:B-1----:R-:W3:Y:S01]  /*0090*/  LDG.E R0, desc[UR4][R2.64] ;  /* 0x0000000402007981 */ /* 0x002ee2000c1e1900 */
[----:B------:R-:W-:-:S05]  /*00a0*/  IMAD.SHL.U32 R4, R4, 0x20, RZ ;  /* 0x0000002004047824 */ /* 0x000fca00078e00ff */
[----:B------:R-:W-:Y:S01]  /*00b0*/  SHF.R.S32.HI R25, RZ, 0x1f, R4 ;  /* 0x0000001fff197819 */ /* 0x000fe20000011404 */
[----:B---3--:R-:W-:-:S05]  /*00c0*/  IMAD.SHL.U32 R5, R0, 0x2000, RZ ;  /* 0x0000200000057824 */ /* 0x008fca00078e00ff */
[----:B------:R-:W-:-:S04]  /*00d0*/  LOP3.LUT R5, R5, R0, RZ, 0x3c, !PT ;  /* 0x0000000005057212 */ /* 0x000fc800078e3cff */
[----:B------:R-:W-:-:S04]  /*00e0*/  SHF.R.U32.HI R0, RZ, 0x11, R5 ;  /* 0x00000011ff007819 */ /* 0x000fc80000011605 */
[----:B------:R-:W-:-:S05]  /*00f0*/  LOP3.LUT R5, R0, R5, RZ, 0x3c, !PT ;  /* 0x0000000500057212 */ /* 0x000fca00078e3cff */
[----:B------:R-:W-:-:S05]  /*0100*/  IMAD.SHL.U32 R0, R5, 0x20, RZ ;  /* 0x0000002005007824 */ /* 0x000fca00078e00ff */
[----:B------:R-:W-:Y:S01]  /*0110*/  LOP3.LUT R0, R0, R5, RZ, 0x3c, !PT ;  /* 0x0000000500007212 */ /* 0x000fe200078e3cff */
[----:B------:R-:W-:-:S04]  /*0120*/  IMAD.SHL.U32 R5, R5, 0x2, RZ ;  /* 0x0000000205057824 */ /* 0x000fc800078e00ff */
[----:B------:R-:W-:Y:S01]  /*0130*/  IMAD.SHL.U32 R7, R0, 0x2000, RZ ;  /* 0x0000200000077824 */ /* 0x000fe200078e00ff */
[----:B------:R-:W-:-:S04]  /*0140*/  LOP3.LUT R17, R5, 0x2, RZ, 0xc0, !PT ;  /* 0x0000000205117812 */ /* 0x000fc800078ec0ff */
        /* <DEDUP_REMOVED lines=60> */
[----:B------:R-:W-:-:S05]  /*0510*/  LOP3.LUT R7, R7, R0, RZ, 0x3c, !PT ;  /* 0x0000000007077212 */ /* 0x000fca00078e3cff */
[----:B------:R-:W-:-:S05]  /*0520*/  IMAD.SHL.U32 R6, R7, 0x2000, RZ ;  /* 0x0000200007067824 */ /* 0x000fca00078e00ff */
        /* <DEDUP_REMOVED lines=61> */
[----:B------:R-:W-:Y:S01]  /*0900*/  LOP3.LUT R7, R7, R6, RZ, 0x3c, !PT ;  /* 0x0000000607077212 */ /* 0x000fe200078e3cff */
[----:B------:R-:W-:Y:S01]  /*0910*/  VIADD R15, R15, 0xffffffff ;  /* 0xffffffff0f0f7836 */ /* 0x000fe20000000000 */
[C---:B--2---:R-:W-:Y:S02]  /*0920*/  IADD3 R6, P0, PT, R4.reuse, UR8, RZ ;  /* 0x0000000804067c10 */ /* 0x044fe4000ff1e0ff */
[----:B------:R-:W-:Y:S02]  /*0930*/  SHF.R.U32.HI R16, RZ, 0x11, R7 ;  /* 0x00000011ff107819 */ /* 0x000fe40000011607 */
[----:B------:R-:W-:Y:S02]  /*0940*/  IADD3 R4, P1, PT, R4, UR10, RZ ;  /* 0x0000000a04047c10 */ /* 0x000fe4000ff3e0ff */
[----:B------:R-:W-:Y:S02]  /*0950*/  LOP3.LUT R16, R16, R7, RZ, 0x3c, !PT ;  /* 0x0000000710107212 */ /* 0x000fe400078e3cff */
[----:B------:R-:W-:-:S03]  /*0960*/  IADD3.X R5, PT, PT, R25, UR11, RZ, P1, !PT ;  /* 0x0000000b19057c10 */ /* 0x000fc60008ffe4ff */
[----:B------:R-:W-:-:S05]  /*0970*/  IMAD.SHL.U32 R7, R16, 0x20, RZ ;  /* 0x0000002010077824 */ /* 0x000fca00078e00ff */
[----:B------:R-:W-:Y:S01]  /*0980*/  LOP3.LUT R7, R7, R16, RZ, 0x3c, !PT ;  /* 0x0000001007077212 */ /* 0x000fe200078e3cff */
[----:B------:R-:W-:-:S04]  /*0990*/  IMAD.SHL.U32 R16, R16, 0x2, RZ ;  /* 0x0000000210107824 */ /* 0x000fc800078e00ff */
[----:B------:R-:W-:Y:S01]  /*09a0*/  IMAD.SHL.U32 R26, R7, 0x2000, RZ ;  /* 0x00002000071a7824 */ /* 0x000fe200078e00ff */
[----:B------:R-:W-:-:S04]  /*09b0*/  LOP3.LUT R16, R16, 0x2, RZ, 0xc0, !PT ;  /* 0x0000000210107812 */ /* 0x000fc800078ec0ff */
[----:B------:R-:W-:Y:S02]  /*09c0*/  LOP3.LUT R26, R26, R7, RZ, 0x3c, !PT ;  /* 0x000000071a1a7212 */ /* 0x000fe400078e3cff */
[----:B------:R-:W-:Y:S01]  /*09d0*/  IADD3.X R7, PT, PT, R25, UR9, RZ, P0, !PT ;  /* 0x0000000919077c10 */ /* 0x000fe200087fe4ff */
[----:B------:R-:W-:Y:S01]  /*09e0*/  VIADD R25, R17, 0xffffffff ;  /* 0xffffffff11197836 */ /* 0x000fe20000000000 */
[----:B------:R-:W-:-:S04]  /*09f0*/  SHF.R.U32.HI R27, RZ, 0x11, R26 ;  /* 0x00000011ff1b7819 */ /* 0x000fc8000001161a */
[----:B------:R-:W-:Y:S01]  /*0a00*/  LOP3.LUT R17, R27, R26, RZ, 0x3c, !PT ;  /* 0x0000001a1b117212 */ /* 0x000fe200078e3cff */
[----:B------:R-:W-:Y:S04]  /*0a10*/  STG.E.U8 desc[UR4][R6.64], R25 ;  /* 0x0000001906007986 */ /* 0x000fe8000c101104 */
[C---:B------:R-:W-:Y:S01]  /*0a20*/  IMAD.SHL.U32 R26, R17.reuse, 0x20, RZ ;  /* 0x00000020111a7824 */ /* 0x040fe200078e00ff */
[----:B------:R0:W-:Y:S04]  /*0a30*/  STG.E.U8 desc[UR4][R4.64], R25 ;  /* 0x0000001904007986 */ /* 0x0001e8000c101104 */
[----:B------:R-:W-:Y:S01]  /*0a40*/  LOP3.LUT R26, R26, R17, RZ, 0x3c, !PT ;  /* 0x000000111a1a7212 */ /* 0x000fe200078e3cff */
[----:B------:R-:W-:-:S04]  /*0a50*/  IMAD.SHL.U32 R17, R17, 0x2, RZ ;  /* 0x0000000211117824 */ /* 0x000fc800078e00ff */
[----:B------:R-:W-:Y:S01]  /*0a60*/  IMAD.SHL.U32 R27, R26, 0x2000, RZ ;  /* 0x000020001a1b7824 */ /* 0x000fe200078e00ff */
[----:B------:R-:W-:-:S04]  /*0a70*/  LOP3.LUT R17, R17, 0x2, RZ, 0xc0, !PT ;  /* 0x0000000211117812 */ /* 0x000fc800078ec0ff */
[----:B------:R-:W-:Y:S01]  /*0a80*/  LOP3.LUT R26, R27, R26, RZ, 0x3c, !PT ;  /* 0x0000001a1b1a7212 */ /* 0x000fe200078e3cff */
[----:B------:R-:W-:Y:S02]  /*0a90*/  VIADD R27, R18, 0xffffffff ;  /* 0xffffffff121b7836 */ /* 0x000fe40000000000 */
[----:B------:R-:W-:Y:S01]  /*0aa0*/  VIADD R17, R17, 0xffffffff ;  /* 0xffffffff11117836 */ /* 0x000fe20000000000 */
[----:B------:R-:W-:Y:S02]  /*0ab0*/  SHF.R.U32.HI R29, RZ, 0x11, R26 ;  /* 0x00000011ff1d7819 */ /* 0x000fe4000001161a */
[----:B------:R-:W-:Y:S02]  /*0ac0*/  STG.E.U8 desc[UR4][R6.64+0x1], R27 ;  /* 0x0000011b06007986 */ /* 0x000fe4000c101104 */
[----:B------:R-:W-:Y:S02]  /*0ad0*/  LOP3.LUT R18, R29, R26, RZ, 0x3c, !PT ;  /* 0x0000001a1d127212 */ /* 0x000fe400078e3cff */
[----:B------:R1:W-:Y:S03]  /*0ae0*/  STG.E.U8 desc[UR4][R4.64+0x1], R27 ;  /* 0x0000011b04007986 */ /* 0x0003e6000c101104 */
[----:B0-----:R-:W-:-:S05]  /*0af0*/  IMAD.SHL.U32 R25, R18, 0x20, RZ ;  /* 0x0000002012197824 */ /* 0x001fca00078e00ff */
[----:B------:R-:W-:Y:S01]  /*0b00*/  LOP3.LUT R25, R25, R18, RZ, 0x3c, !PT ;  /* 0x0000001219197212 */ /* 0x000fe200078e3cff */
[----:B------:R-:W-:-:S04]  /*0b10*/  IMAD.SHL.U32 R18, R18, 0x2, RZ ;  /* 0x0000000212127824 */ /* 0x000fc800078e00ff */
[----:B------:R-:W-:Y:S01]  /*0b20*/  IMAD.SHL.U32 R26, R25, 0x2000, RZ ;  /* 0x00002000191a7824 */ /* 0x000fe200078e00ff */
[----:B------:R-:W-:-:S04]  /*0b30*/  LOP3.LUT R18, R18, 0x2, RZ, 0xc0, !PT ;  /* 0x0000000212127812 */ /* 0x000fc800078ec0ff */
[----:B------:R-:W-:Y:S01]  /*0b40*/  LOP3.LUT R26, R26, R25, RZ, 0x3c, !PT ;  /* 0x000000191a1a7212 */ /* 0x000fe200078e3cff */
[----:B------:R-:W-:-:S03]  /*0b50*/  VIADD R25, R22, 0xffffffff ;  /* 0xffffffff16197836 */ /* 0x000fc60000000000 */
[----:B------:R-:W-:Y:S02]  /*0b60*/  SHF.R.U32.HI R29, RZ, 0x11, R26 ;  /* 0x00000011ff1d7819 */ /* 0x000fe4000001161a */
[----:B------:R-:W-:Y:S02]  /*0b70*/  STG.E.U8 desc[UR4][R6.64+0x2], R25 ;  /* 0x0000021906007986 */ /* 0x000fe4000c101104 */
[----:B------:R-:W-:Y:S02]  /*0b80*/  LOP3.LUT R22, R29, R26, RZ, 0x3c, !PT ;  /* 0x0000001a1d167212 */ /* 0x000fe400078e3cff */
[----:B------:R0:W-:Y:S03]  /*0b90*/  STG.E.U8 desc[UR4][R4.64+0x2], R25 ;  /* 0x0000021904007986 */ /* 0x0001e6000c101104 */
[----:B-1----:R-:W-:-:S05]  /*0ba0*/  IMAD.SHL.U32 R27, R22, 0x20, RZ ;  /* 0x00000020161b7824 */ /* 0x002fca00078e00ff */
        /* <DEDUP_REMOVED lines=10> */
[----:B------:R-:W-:-:S05]  /*0c50*/  IMAD.SHL.U32 R26, R23, 0x20, RZ ;  /* 0x00000020171a7824 */ /* 0x000fca00078e00ff */
[----:B------:R-:W-:Y:S01]  /*0c60*/  LOP3.LUT R26, R26, R23, RZ, 0x3c, !PT ;  /* 0x000000171a1a7212 */ /* 0x000fe200078e3cff */
[----:B------:R-:W-:-:S04]  /*0c70*/  IMAD.SHL.U32 R23, R23, 0x2, RZ ;  /* 0x0000000217177824 */ /* 0x000fc800078e00ff */
[----:B0-----:R-:W-:Y:S01]  /*0c80*/  IMAD.SHL.U32 R25, R26, 0x2000, RZ ;  /* 0x000020001a197824 */ /* 0x001fe200078e00ff */
        /* <DEDUP_REMOVED lines=33> */
[----:B------:R-:W-:Y:S02]  /*0ea0*/  IMAD.SHL.U32 R20, R20, 0x2, RZ ;  /* 0x0000000214147824 */ /* 0x000fe400078e00ff */
[----:B0-----:R-:W-:Y:S02]  /*0eb0*/  IMAD.SHL.U32 R25, R0, 0x2, RZ ;  /* 0x0000000200197824 */ /* 0x001fe400078e00ff */
[----:B------:R-:W-:Y:S01]  /*0ec0*/  IMAD.SHL.U32 R26, R27, 0x2000, RZ ;  /* 0x000020001b1a7824 */ /* 0x000fe200078e00ff */
[----:B------:R-:W-:Y:S02]  /*0ed0*/  LOP3.LUT R20, R20, 0x2, RZ, 0xc0, !PT ;  /* 0x0000000214147812 */ /* 0x000fe400078ec0ff */
[----:B------:R-:W-:Y:S02]  /*0ee0*/  LOP3.LUT R25, R25, 0x2, RZ, 0xc0, !PT ;  /* 0x0000000219197812 */ /* 0x000fe400078ec0ff */
[----:B------:R-:W-:Y:S01]  /*0ef0*/  LOP3.LUT R26, R26, R27, RZ, 0x3c, !PT ;  /* 0x0000001b1a1a7212 */ /* 0x000fe200078e3cff */
[----:B------:R-:W-:-:S02]  /*0f00*/  VIADD R27, R19, 0xffffffff ;  /* 0xffffffff131b7836 */ /* 0x000fc40000000000 */
[----:B------:R-:W-:Y:S01]  /*0f10*/  VIADD R25, R25, 0xffffffff ;  /* 0xffffffff19197836 */ /* 0x000fe20000000000 */
[----:B------:R-:W-:Y:S02]  /*0f20*/  SHF.R.U32.HI R19, RZ, 0x11, R26 ;  /* 0x00000011ff137819 */ /* 0x000fe4000001161a */
[----:B------:R-:W-:Y:S02]  /*0f30*/  STG.E.U8 desc[UR4][R6.64+0x7], R27 ;  /* 0x0000071b06007986 */ /* 0x000fe4000c101104 */
[----:B------:R-:W-:Y:S02]  /*0f40*/  LOP3.LUT R19, R19, R26, RZ, 0x3c, !PT ;  /* 0x0000001a13137212 */ /* 0x000fe400078e3cff */
[----:B------:R0:W-:Y:S03]  /*0f50*/  STG.E.U8 desc[UR4][R4.64+0x7], R27 ;  /* 0x0000071b04007986 */ /* 0x0001e6000c101104 */
[C---:B------:R-:W-:Y:S01]  /*0f60*/  IMAD.SHL.U32 R26, R19.reuse, 0x20, RZ ;  /* 0x00000020131a7824 */ /* 0x040fe200078e00ff */
[----:B------:R-:W-:Y:S04]  /*0f70*/  STG.E.U8 desc[UR4][R6.64+0x8], R25 ;  /* 0x0000081906007986 */ /* 0x000fe8000c101104 */
[----:B------:R-:W-:Y:S01]  /*0f80*/  LOP3.LUT R26, R26, R19, RZ, 0x3c, !PT ;  /* 0x000000131a1a7212 */ /* 0x000fe200078e3cff */
[----:B------:R1:W-:Y:S01]  /*0f90*/  STG.E.U8 desc[UR4][R4.64+0x8], R25 ;  /* 0x0000081904007986 */ /* 0x0003e2000c101104 */
[----:B------:R-:W-:-:S02]  /*0fa0*/  IMAD.SHL.U32 R19, R19, 0x2, RZ ;  /* 0x0000000213137824 */ /* 0x000fc400078e00ff */
[----:B0-----:R-:W-:Y:S02]  /*0fb0*/  VIADD R27, R8, 0xffffffff ;  /* 0xffffffff081b7836 */ /* 0x001fe40000000000 */
[----:B------:R-:W-:Y:S01]  /*0fc0*/  IMAD.SHL.U32 R29, R26, 0x2000, RZ ;  /* 0x000020001a1d7824 */ /* 0x000fe200078e00ff */
[----:B------:R-:W-:Y:S02]  /*0fd0*/  LOP3.LUT R19, R19, 0x2, RZ, 0xc0, !PT ;  /* 0x0000000213137812 */ /* 0x000fe400078ec0ff */
[----:B------:R-:W-:Y:S02]  /*0fe0*/  STG.E.U8 desc[UR4][R6.64+0x9], R27 ;  /* 0x0000091b06007986 */ /* 0x000fe4000c101104 */
[----:B------:R-:W-:Y:S01]  /*0ff0*/  LOP3.LUT R0, R29, R26, RZ, 0x3c, !PT ;  /* 0x0000001a1d007212 */ /* 0x000fe200078e3cff */
[----:B------:R-:W-:Y:S01]  /*1000*/  VIADD R19, R19, 0xffffffff ;  /* 0xffffffff13137836 */ /* 0x000fe20000000000 */
[----:B------:R-:W-:Y:S02]  /*1010*/  STG.E.U8 desc[UR4][R4.64+0x9], R27 ;  /* 0x0000091b04007986 */ /* 0x000fe4000c101104 */
[----:B------:R-:W-:-:S04]  /*1020*/  SHF.R.U32.HI R29, RZ, 0x11, R0 ;  /* 0x00000011ff1d7819 */ /* 0x000fc80000011600 */
[----:B------:R-:W-:-:S05]  /*1030*/  LOP3.LUT R0, R29, R0, RZ, 0x3c, !PT ;  /* 0x000000001d007212 */ /* 0x000fca00078e3cff */
[----:B------:R-:W-:-:S05]  /*1040*/  IMAD.SHL.U32 R29, R0, 0x20, RZ ;  /* 0x00000020001d7824 */ /* 0x000fca00078e00ff */
[----:B------:R-:W-:Y:S01]  /*1050*/  LOP3.LUT R8, R29, R0, RZ, 0x3c, !PT ;  /* 0x000000001d087212 */ /* 0x000fe200078e3cff */
[----:B------:R-:W-:Y:S02]  /*1060*/  VIADD R29, R9, 0xffffffff ;  /* 0xffffffff091d7836 */ /* 0x000fe40000000000 */
[----:B------:R-:W-:Y:S02]  /*1070*/  IMAD.SHL.U32 R0, R0, 0x2, RZ ;  /* 0x0000000200007824 */ /* 0x000fe400078e00ff */
[----:B------:R-:W-:Y:S01]  /*1080*/  IMAD.SHL.U32 R26, R8, 0x2000, RZ ;  /* 0x00002000081a7824 */ /* 0x000fe200078e00ff */
[----:B------:R-:W-:Y:S02]  /*1090*/  STG.E.U8 desc[UR4][R6.64+0xa], R29 ;  /* 0x00000a1d06007986 */ /* 0x000fe4000c101104 */
[----:B------:R-:W-:Y:S02]  /*10a0*/  LOP3.LUT R0, R0, 0x2, RZ, 0xc0, !PT ;  /* 0x0000000200007812 */ /* 0x000fe400078ec0ff */
[----:B------:R-:W-:Y:S01]  /*10b0*/  LOP3.LUT R26, R26, R8, RZ, 0x3c, !PT ;  /* 0x000000081a1a7212 */ /* 0x000fe200078e3cff */
[----:B------:R-:W-:Y:S01]  /*10c0*/  IMAD.SHL.U32 R8, R11, 0x2, RZ ;  /* 0x000000020b087824 */ /* 0x000fe200078e00ff */
[----:B------:R-:W-:Y:S01]  /*10d0*/  STG.E.U8 desc[UR4][R4.64+0xa], R29 ;  /* 0x00000a1d04007986 */ /* 0x000fe2000c101104 */
[----:B------:R-:W-:Y:S01]  /*10e0*/  VIADD R11, R10, 0xffffffff ;  /* 0xffffffff0a0b7836 */ /* 0x000fe20000000000 */
[----:B-1----:R-:W-:-:S02]  /*10f0*/  SHF.R.U32.HI R25, RZ, 0x11, R26 ;  /* 0x00000011ff197819 */ /* 0x002fc4000001161a */
[----:B------:R-:W-:Y:S02]  /*1100*/  LOP3.LUT R8, R8, 0x2, RZ, 0xc0, !PT ;  /* 0x0000000208087812 */ /* 0x000fe400078ec0ff */
[----:B------:R-:W-:Y:S01]  /*1110*/  LOP3.LUT R10, R13, 0x2, RZ, 0xc0, !PT ;  /* 0x000000020d0a7812 */ /* 0x000fe200078ec0ff */
[----:B------:R-:W-:Y:S01]  /*1120*/  STG.E.U8 desc[UR4][R6.64+0xb], R11 ;  /* 0x00000b0b06007986 */ /* 0x000fe2000c101104 */
[----:B------:R-:W-:Y:S02]  /*1130*/  VIADD R13, R12, 0xffffffff ;  /* 0xffffffff0c0d7836 */ /* 0x000fe40000000000 */
[----:B------:R-:W-:Y:S01]  /*1140*/  VIADD R9, R8, 0xffffffff ;  /* 0xffffffff08097836 */ /* 0x000fe20000000000 */
[----:B------:R-:W-:Y:S01]  /*1150*/  LOP3.LUT R8, R25, R26, RZ, 0x3c, !PT ;  /* 0x0000001a19087212 */ /* 0x000fe200078e3cff */
[----:B------:R0:W-:Y:S04]  /*1160*/  STG.E.U8 desc[UR4][R4.64+0xb], R11 ;  /* 0x00000b0b04007986 */ /* 0x0001e8000c101104 */
[----:B------:R-:W-:Y:S01]  /*1170*/  IMAD.SHL.U32 R25, R8, 0x20, RZ ;  /* 0x0000002008197824 */ /* 0x000fe200078e00ff */
[----:B------:R-:W-:Y:S04]  /*1180*/  STG.E.U8 desc[UR4][R6.64+0xc], R9 ;  /* 0x00000c0906007986 */ /* 0x000fe8000c101104 */
[----:B------:R-:W-:Y:S01]  /*1190*/  LOP3.LUT R26, R25, R8, RZ, 0x3c, !PT ;  /* 0x00000008191a7212 */ /* 0x000fe200078e3cff */
[----:B------:R-:W-:Y:S01]  /*11a0*/  VIADD R25, R10, 0xffffffff ;  /* 0xffffffff0a197836 */ /* 0x000fe20000000000 */
[----:B------:R1:W-:Y:S01]  /*11b0*/  STG.E.U8 desc[UR4][R4.64+0xc], R9 ;  /* 0x00000c0904007986 */ /* 0x0003e2000c101104 */
[----:B0-----:R-:W-:-:S02]  /*11c0*/  VIADD R11, R14, 0xffffffff ;  /* 0xffffffff0e0b7836 */ /* 0x001fc40000000000 */
[----:B------:R-:W-:Y:S01]  /*11d0*/  IMAD.SHL.U32 R27, R26, 0x2000, RZ ;  /* 0x000020001a1b7824 */ /* 0x000fe200078e00ff */
[----:B------:R-:W-:Y:S01]  /*11e0*/  STG.E.U8 desc[UR4][R6.64+0xd], R13 ;  /* 0x00000d0d06007986 */ /* 0x000fe2000c101104 */
[----:B------:R-:W-:-:S03]  /*11f0*/  IMAD.SHL.U32 R8, R8, 0x2, RZ ;  /* 0x0000000208087824 */ /* 0x000fc600078e00ff */
[----:B------:R-:W-:Y:S01]  /*1200*/  LOP3.LUT R27, R27, R26, RZ, 0x3c, !PT ;  /* 0x0000001a1b1b7212 */ /* 0x000fe200078e3cff */
[----:B------:R0:W-:Y:S01]  /*1210*/  STG.E.U8 desc[UR4][R4.64+0xd], R13 ;  /* 0x00000d0d04007986 */ /* 0x0001e2000c101104 */
[----:B------:R-:W-:Y:S02]  /*1220*/  LOP3.LUT R8, R8, 0x2, RZ, 0xc0, !PT ;  /* 0x0000000208087812 */ /* 0x000fe400078ec0ff */
[----:B------:R-:W-:Y:S01]  /*1230*/  SHF.R.U32.HI R10, RZ, 0x11, R27 ;  /* 0x00000011ff0a7819 */ /* 0x000fe2000001161b */
[----:B------:R-:W-:Y:S03]  /*1240*/  STG.E.U8 desc[UR4][R6.64+0xe], R25 ;  /* 0x00000e1906007986 */ /* 0x000fe6000c101104 */
[----:B-1----:R-:W-:Y:S01]  /*1250*/  LOP3.LUT R9, R10, R27, RZ, 0x3c, !PT ;  /* 0x0000001b0a097212 */ /* 0x002fe200078e3cff */
[----:B------:R-:W-:Y:S04]  /*1260*/  STG.E.U8 desc[UR4][R4.64+0xe], R25 ;  /* 0x00000e1904007986 */ /* 0x000fe8000c101104 */
[----:B------:R-:W-:Y:S01]  /*1270*/  IMAD.SHL.U32 R10, R9, 0x20, RZ ;  /* 0x00000020090a7824 */ /* 0x000fe200078e00ff */
[----:B------:R-:W-:Y:S01]  /*1280*/  STG.E.U8 desc[UR4][R6.64+0xf], R11 ;  /* 0x00000f0b06007986 */ /* 0x000fe2000c101104 */
[----:B0-----:R-:W-:-:S03]  /*1290*/  VIADD R13, R16, 0xffffffff ;  /* 0xffffffff100d7836 */ /* 0x001fc60000000000 */
[----:B------:R-:W-:Y:S01]  /*12a0*/  LOP3.LUT R10, R10, R9, RZ, 0x3c, !PT ;  /* 0x000000090a0a7212 */ /* 0x000fe200078e3cff */
[----:B------:R0:W-:Y:S04]  /*12b0*/  STG.E.U8 desc[UR4][R4.64+0xf], R11 ;  /* 0x00000f0b04007986 */ /* 0x0001e8000c101104 */
[----:B------:R-:W-:Y:S04]  /*12c0*/  STG.E.U8 desc[UR4][R6.64+0x10], R15 ;  /* 0x0000100f06007986 */ /* 0x000fe8000c101104 */
[----:B------:R1:W-:Y:S01]  /*12d0*/  STG.E.U8 desc[UR4][R4.64+0x10], R15 ;  /* 0x0000100f04007986 */ /* 0x0003e2000c101104 */
[----:B0-----:R-:W-:-:S03]  /*12e0*/  IMAD.SHL.U32 R11, R10, 0x2000, RZ ;  /* 0x000020000a0b7824 */ /* 0x001fc600078e00ff */
[----:B------:R-:W-:Y:S02]  /*12f0*/  STG.E.U8 desc[UR4][R6.64+0x11], R13 ;  /* 0x0000110d06007986 */ /* 0x000fe4000c101104 */
[----:B------:R-:W-:Y:S01]  /*1300*/  LOP3.LUT R10, R11, R10, RZ, 0x3c, !PT ;  /* 0x0000000a0b0a7212 */ /* 0x000fe200078e3cff */
[----:B------:R-:W-:Y:S01]  /*1310*/  VIADD R11, R18, 0xffffffff ;  /* 0xffffffff120b7836 */ /* 0x000fe20000000000 */
[----:B------:R0:W-:Y:S02]  /*1320*/  STG.E.U8 desc[UR4][R4.64+0x11], R13 ;  /* 0x0000110d04007986 */ /* 0x0001e4000c101104 */
[----:B-1----:R-:W-:Y:S02]  /*1330*/  SHF.R.U32.HI R15, RZ, 0x11, R10 ;  /* 0x00000011ff0f7819 */ /* 0x002fe4000001160a */
[----:B------:R-:W-:Y:S02]  /*1340*/  STG.E.U8 desc[UR4][R6.64+0x12], R17 ;  /* 0x0000121106007986 */ /* 0x000fe4000c101104 */
[----:B------:R-:W-:-:S02]  /*1350*/  LOP3.LUT R10, R15, R10, RZ, 0x3c, !PT ;  /* 0x0000000a0f0a7212 */ /* 0x000fc400078e3cff */
[----:B------:R-:W-:Y:S03]  /*1360*/  STG.E.U8 desc[UR4][R4.64+0x12], R17 ;  /* 0x0000121104007986 */ /* 0x000fe6000c101104 */
[----:B------:R-:W-:Y:S01]  /*1370*/  IMAD.SHL.U32 R15, R10, 0x20, RZ ;  /* 0x000000200a0f7824 */ /* 0x000fe200078e00ff */
[----:B------:R-:W-:Y:S01]  /*1380*/  STG.E.U8 desc[UR4][R6.64+0x13], R11 ;  /* 0x0000130b06007986 */ /* 0x000fe2000c101104 */
[----:B0-----:R-:W-:-:S03]  /*1390*/  VIADD R13, R22, 0xffffffff ;  /* 0xffffffff160d7836 */ /* 0x001fc60000000000 */
[----:B------:R-:W-:Y:S01]  /*13a0*/  LOP3.LUT R12, R15, R10, RZ, 0x3c, !PT ;  /* 0x0000000a0f0c7212 */ /* 0x000fe200078e3cff */
[----:B------:R0:W-:Y:S01]  /*13b0*/  STG.E.U8 desc[UR4][R4.64+0x13], R11 ;  /* 0x0000130b04007986 */ /* 0x0001e2000c101104 */
[----:B------:R-:W-:Y:S02]  /*13c0*/  VIADD R15, R24, 0xffffffff ;  /* 0xffffffff180f7836 */ /* 0x000fe40000000000 */
[----:B------:R-:W-:Y:S01]  /*13d0*/  IMAD.SHL.U32 R10, R10, 0x2, RZ ;  /* 0x000000020a0a7824 */ /* 0x000fe200078e00ff */
[----:B------:R-:W-:Y:S04]  /*13e0*/  STG.E.U8 desc[UR4][R6.64+0x14], R13 ;  /* 0x0000140d06007986 */ /* 0x000fe8000c101104 */
[----:B------:R1:W-:Y:S01]  /*13f0*/  STG.E.U8 desc[UR4][R4.64+0x14], R13 ;  /* 0x0000140d04007986 */ /* 0x0003e2000c101104 */
[----:B------:R-:W-:Y:S01]  /*1400*/  LOP3.LUT R10, R10, 0x2, RZ, 0xc0, !PT ;  /* 0x000000020a0a7812 */ /* 0x000fe200078ec0ff */
[----:B0-----:R-:W-:-:S02]  /*1410*/  IMAD.SHL.U32 R11, R12, 0x2000, RZ ;  /* 0x000020000c0b7824 */ /* 0x001fc400078e00ff */
[----:B------:R-:W-:Y:S03]  /*1420*/  STG.E.U8 desc[UR4][R6.64+0x15], R23 ;  /* 0x0000151706007986 */ /* 0x000fe6000c101104 */
[----:B------:R-:W-:Y:S01]  /*1430*/  LOP3.LUT R11, R11, R12, RZ, 0x3c, !PT ;  /* 0x0000000c0b0b7212 */ /* 0x000fe200078e3cff */
[----:B------:R-:W-:Y:S01]  /*1440*/  STG.E.U8 desc[UR4][R4.64+0x15], R23 ;  /* 0x0000151704007986 */ /* 0x000fe2000c101104 */
[----:B-1----:R-:W-:Y:S02]  /*1450*/  VIADD R13, R20, 0xffffffff ;  /* 0xffffffff140d7836 */ /* 0x002fe40000000000 */
[----:B------:R-:W-:Y:S01]  /*1460*/  SHF.R.U32.HI R12, RZ, 0x11, R11 ;  /* 0x00000011ff0c7819 */ /* 0x000fe2000001160b */
[----:B------:R-:W-:Y:S03]  /*1470*/  STG.E.U8 desc[UR4][R6.64+0x16], R15 ;  /* 0x0000160f06007986 */ /* 0x000fe6000c101104 */
[----:B------:R-:W-:Y:S01]  /*1480*/  LOP3.LUT R11, R12, R11, RZ, 0x3c, !PT ;  /* 0x0000000b0c0b7212 */ /* 0x000fe200078e3cff */
[----:B------:R0:W-:Y:S04]  /*1490*/  STG.E.U8 desc[UR4][R4.64+0x16], R15 ;  /* 0x0000160f04007986 */ /* 0x0001e8000c101104 */
[C---:B------:R-:W-:Y:S01]  /*14a0*/  IMAD.SHL.U32 R12, R11.reuse, 0x20, RZ ;  /* 0x000000200b0c7824 */ /* 0x040fe200078e00ff */
[----:B------:R-:W-:Y:S04]  /*14b0*/  STG.E.U8 desc[UR4][R6.64+0x17], R21 ;  /* 0x0000171506007986 */ /* 0x000fe8000c101104 */
[----:B------:R-:W-:Y:S01]  /*14c0*/  LOP3.LUT R12, R12, R11, RZ, 0x3c, !PT ;  /* 0x0000000b0c0c7212 */ /* 0x000fe200078e3cff */
[----:B------:R-:W-:Y:S01]  /*14d0*/  STG.E.U8 desc[UR4][R4.64+0x17], R21 ;  /* 0x0000171504007986 */ /* 0x000fe2000c101104 */
[----:B------:R-:W-:-:S02]  /*14e0*/  IMAD.SHL.U32 R11, R11, 0x2, RZ ;  /* 0x000000020b0b7824 */ /* 0x000fc400078e00ff */
[----:B0-----:R-:W-:Y:S01]  /*14f0*/  VIADD R15, R0, 0xffffffff ;  /* 0xffffffff000f7836 */ /* 0x001fe20000000000 */
[----:B------:R-:W-:Y:S01]  /*1500*/  STG.E.U8 desc[UR4][R6.64+0x18], R13 ;  /* 0x0000180d06007986 */ /* 0x000fe2000c101104 */
[----:B------:R-:W-:Y:S02]  /*1510*/  IMAD.SHL.U32 R17, R12, 0x2000, RZ ;  /* 0x000020000c117824 */ /* 0x000fe400078e00ff */
[----:B------:R-:W-:Y:S01]  /*1520*/  IMAD.SHL.U32 R0, R9, 0x2, RZ ;  /* 0x0000000209007824 */ /* 0x000fe200078e00ff */
[----:B------:R0:W-:Y:S01]  /*1530*/  STG.E.U8 desc[UR4][R4.64+0x18], R13 ;  /* 0x0000180d04007986 */ /* 0x0001e2000c101104 */
[----:B------:R-:W-:Y:S01]  /*1540*/  VIADD R9, R8, 0xffffffff ;  /* 0xffffffff08097836 */ /* 0x000fe20000000000 */
[----:B------:R-:W-:Y:S02]  /*1550*/  LOP3.LUT R17, R17, R12, RZ, 0x3c, !PT ;  /* 0x0000000c11117212 */ /* 0x000fe400078e3cff */
[----:B------:R-:W-:Y:S01]  /*1560*/  LOP3.LUT R0, R0, 0x2, RZ, 0xc0, !PT ;  /* 0x0000000200007812 */ /* 0x000fe200078ec0ff */
[----:B------:R-:W-:Y:S01]  /*1570*/  STG.E.U8 desc[UR4][R6.64+0x19], R19 ;  /* 0x0000191306007986 */ /* 0x000fe2000c101104 */
[----:B------:R-:W-:-:S03]  /*1580*/  SHF.R.U32.HI R8, RZ, 0x11, R17 ;  /* 0x00000011ff087819 */ /* 0x000fc60000011611 */
[----:B------:R-:W-:Y:S01]  /*1590*/  STG.E.U8 desc[UR4][R4.64+0x19], R19 ;  /* 0x0000191304007986 */ /* 0x000fe2000c101104 */
[----:B------:R-:W-:Y:S01]  /*15a0*/  LOP3.LUT R8, R8, R17, RZ, 0x3c, !PT ;  /* 0x0000001108087212 */ /* 0x000fe200078e3cff */
[----:B0-----:R-:W-:Y:S02]  /*15b0*/  VIADD R13, R0, 0xffffffff ;  /* 0xffffffff000d7836 */ /* 0x001fe40000000000 */
[----:B------:R-:W-:Y:S01]  /*15c0*/  STG.E.U8 desc[UR4][R6.64+0x1a], R15 ;  /* 0x00001a0f06007986 */ /* 0x000fe2000c101104 */
[----:B------:R-:W-:Y:S01]  /*15d0*/  LOP3.LUT R0, R11, 0x2, RZ, 0xc0, !PT ;  /* 0x000000020b007812 */ /* 0x000fe200078ec0ff */
[----:B------:R-:W-:Y:S02]  /*15e0*/  IMAD.SHL.U32 R12, R8, 0x2, RZ ;  /* 0x00000002080c7824 */ /* 0x000fe400078e00ff */
[----:B------:R0:W-:Y:S01]  /*15f0*/  STG.E.U8 desc[UR4][R4.64+0x1a], R15 ;  /* 0x00001a0f04007986 */ /* 0x0001e2000c101104 */
[----:B------:R-:W-:Y:S02]  /*1600*/  VIADD R11, R10, 0xffffffff ;  /* 0xffffffff0a0b7836 */ /* 0x000fe40000000000 */
[----:B------:R-:W-:Y:S01]  /*1610*/  LOP3.LUT R12, R12, 0x2, RZ, 0xc0, !PT ;  /* 0x000000020c0c7812 */ /* 0x000fe200078ec0ff */
[----:B------:R-:W-:Y:S04]  /*1620*/  STG.E.U8 desc[UR4][R6.64+0x1b], R9 ;  /* 0x00001b0906007986 */ /* 0x000fe8000c101104 */
[----:B------:R1:W-:Y:S01]  /*1630*/  STG.E.U8 desc[UR4][R4.64+0x1b], R9 ;  /* 0x00001b0904007986 */ /* 0x0003e2000c101104 */
[----:B------:R-:W-:-:S02]  /*1640*/  VIADD R17, R12, 0xffffffff ;  /* 0xffffffff0c117836 */ /* 0x000fc40000000000 */
[----:B0-----:R-:W-:Y:S01]  /*1650*/  VIADD R15, R0, 0xffffffff ;  /* 0xffffffff000f7836 */ /* 0x001fe20000000000 */
[----:B------:R-:W-:Y:S04]  /*1660*/  STG.E.U8 desc[UR4][R6.64+0x1c], R13 ;  /* 0x00001c0d06007986 */ /* 0x000fe8000c101104 */
[----:B------:R-:W-:Y:S01]  /*1670*/  STG.E.U8 desc[UR4][R4.64+0x1c], R13 ;  /* 0x00001c0d04007986 */ /* 0x000fe2000c101104 */
[----:B-1----:R-:W-:-:S03]  /*1680*/  IMAD.SHL.U32 R9, R8, 0x20, RZ ;  /* 0x0000002008097824 */ /* 0x002fc600078e00ff */
[----:B------:R-:W-:Y:S04]  /*1690*/  STG.E.U8 desc[UR4][R6.64+0x1d], R11 ;  /* 0x00001d0b06007986 */ /* 0x000fe8000c101104 */
[----:B------:R-:W-:Y:S01]  /*16a0*/  STG.E.U8 desc[UR4][R4.64+0x1d], R11 ;  /* 0x00001d0b04007986 */ /* 0x000fe2000c101104 */
[----:B------:R-:W-:-:S03]  /*16b0*/  LOP3.LUT R9, R9, R8, RZ, 0x3c, !PT ;  /* 0x0000000809097212 */ /* 0x000fc600078e3cff */
[----:B------:R-:W-:Y:S04]  /*16c0*/  STG.E.U8 desc[UR4][R6.64+0x1e], R15 ;  /* 0x00001e0f06007986 */ /* 0x000fe8000c101104 */
[----:B------:R-:W-:Y:S04]  /*16d0*/  STG.E.U8 desc[UR4][R4.64+0x1e], R15 ;  /* 0x00001e0f04007986 */ /* 0x000fe8000c101104 */
[----:B------:R-:W-:Y:S04]  /*16e0*/  STG.E.U8 desc[UR4][R6.64+0x1f], R17 ;  /* 0x00001f1106007986 */ /* 0x000fe8000c101104 */
[----:B------:R-:W-:Y:S04]  /*16f0*/  STG.E.U8 desc[UR4][R4.64+0x1f], R17 ;  /* 0x00001f1104007986 */ /* 0x000fe8000c101104 */
[----:B------:R-:W-:Y:S01]  /*1700*/  STG.E desc[UR4][R2.64], R9 ;  /* 0x0000000902007986 */ /* 0x000fe2000c101904 */
[----:B------:R-:W-:Y:S05]  /*1710*/  EXIT ;  /* 0x000000000000794d */ /* 0x000fea0003800000 */
.L_x_19:
        /* <DEDUP_REMOVED lines=14> */
.L_x_23:


//--------------------- .nv.shared.reserved.0     --------------------------
	.section	.nv.shared.reserved.0,"aw",@nobits
	.weak		__nv_reservedSMEM_offset_0_alias
	.size		__nv_reservedSMEM_offset_0_alias, 0, 64
	.other		__nv_reservedSMEM_offset_0_alias,@"STO_CUDA_RESERVED_SHARED STV_DEFAULT"
__nv_reservedSMEM_offset_0_alias:
	.zero		0
	.zero		64


//--------------------- .nv.constant0._Z13update_sigmasiPcPiS_ffPjS_S0_ --------------------------
	.section	.nv.constant0._Z13update_sigmasiPcPiS_ffPjS_S0_,"a",@progbits
	.sectionflags	@""
	.align	4
.nv.constant0._Z13update_sigmasiPcPiS_ffPjS_S0_:
	.zero		960


//--------------------- .nv.constant0._Z15preapare_sigmasPcPiS0_S_ --------------------------
	.section	.nv.constant0._Z15preapare_sigmasPcPiS0_S_,"a",@progbits
	.sectionflags	@""
	.align	4
.nv.constant0._Z15preapare_sigmasPcPiS0_S_:
	.zero		928


//--------------------- .nv.constant0._Z14preapare_spinsPcS_Pj --------------------------
	.section	.nv.constant0._Z14preapare_spinsPcS_Pj,"a",@progbits
	.sectionflags	@""
	.align	4
.nv.constant0._Z14preapare_spinsPcS_Pj:
	.zero		920


//--------------------- SYMBOLS --------------------------

	.type		.nv.reservedSmem.offset0,@object
	.size		.nv.reservedSmem.offset0,0x4
